	.target	sm_90a

	.elftype	@"ET_EXEC"


//--------------------- .note.nv.tkinfo           --------------------------
	.section	.note.nv.tkinfo,"",@"SHT_NOTE"
	.sectionflags	@"SHF_NOTE_NV_TKINFO"
	.tkinfo
        /*0018*/ 	.word	0x00000002
        /*0030*/ 	.string	""
        /*0030*/ 	.string	"ptxas"
        /*0030*/ 	.string	"Cuda compilation tools, release 13.0, V13.0.88"
        /*0030*/ 	.string	"Build cuda_13.0.r13.0/compiler.36424714_0"
        /*0030*/ 	.string	"-arch sm_90a -m 64 "



//--------------------- .note.nv.cuinfo           --------------------------
	.section	.note.nv.cuinfo,"",@"SHT_NOTE"
	.sectionflags	@"SHF_NOTE_NV_CUINFO"
        /*0018*/ 	.short	0x0002
        /*001a*/ 	.short	0x005a
        /*001c*/ 	.short	0x0082
	.zero		2


//--------------------- .nv.info                  --------------------------
	.section	.nv.info,"",@"SHT_CUDA_INFO"
	.align	4


	//----- nvinfo : EIATTR_REGCOUNT
	.align		4
        /*0000*/ 	.byte	0x04, 0x2f
        /*0002*/ 	.short	(.L_15 - .L_14)
	.align		4
.L_14:
        /*0004*/ 	.word	index@(_ZN7cutlass13device_kernelINS_4gemm6kernel13GemmUniversalIN4cute5tupleIJiiiiEEENS1_10collective13CollectiveMmaINS1_34MainloopSm90TmaGmmaWarpSpecializedILi4ENS5_IJNS4_1CILi1EEESB_SB_EEENS1_35KernelTmaWarpSpecializedCooperativeEEENS5_IJNSA_ILi128EEENSA_ILi256EEESF_EEENS_10tfloat32_tENS5_IJlSB_lEEESI_SJ_NS4_8TiledMMAINS4_8MMA_AtomIJNS4_4SM904GMMA30MMA_64x256x8_F32TF32TF32_SS_TNILNSN_7ScaleInE1ELSP_1EEEEEENS4_6LayoutINS5_IJNSA_ILi2EEESB_SB_EEENS5_IJSB_NSA_ILi0EEESV_EEEEENS5_IJNS4_10UnderscoreESY_SY_EEEEENS4_13SM90_TMA_LOADENS4_14ComposedLayoutINS4_7SwizzleILi3ELi4ELi3EEENS4_18smem_ptr_flag_bitsILi32EEENSS_INS5_IJNSA_ILi8EEENSA_ILi32EEEEEENS5_IJS18_SB_EEEEEEEvNS4_8identityES11_S1C_vS1D_EENS_8epilogue10collective6detail29Sm90TmaWarpSpecializedAdapterINS1G_15DefaultEpilogueISI_SJ_SJ_NS1F_6thread17LinearCombinationISI_Li1EffLNS1K_9ScaleType4KindE0ELNS_15FloatRoundStyleE2ESI_EENS1_15EpilogueDefaultEEEEEvvEEEEvNT_6ParamsE)
        /*0008*/ 	.word	0x000000a8


	//----- nvinfo : EIATTR_FRAME_SIZE
	.align		4
.L_15:
        /*000c*/ 	.byte	0x04, 0x11
        /*000e*/ 	.short	(.L_17 - .L_16)
	.align		4
.L_16:
        /*0010*/ 	.word	index@(_ZN7cutlass13device_kernelINS_4gemm6kernel13GemmUniversalIN4cute5tupleIJiiiiEEENS1_10collective13CollectiveMmaINS1_34MainloopSm90TmaGmmaWarpSpecializedILi4ENS5_IJNS4_1CILi1EEESB_SB_EEENS1_35KernelTmaWarpSpecializedCooperativeEEENS5_IJNSA_ILi128EEENSA_ILi256EEESF_EEENS_10tfloat32_tENS5_IJlSB_lEEESI_SJ_NS4_8TiledMMAINS4_8MMA_AtomIJNS4_4SM904GMMA30MMA_64x256x8_F32TF32TF32_SS_TNILNSN_7ScaleInE1ELSP_1EEEEEENS4_6LayoutINS5_IJNSA_ILi2EEESB_SB_EEENS5_IJSB_NSA_ILi0EEESV_EEEEENS5_IJNS4_10UnderscoreESY_SY_EEEEENS4_13SM90_TMA_LOADENS4_14ComposedLayoutINS4_7SwizzleILi3ELi4ELi3EEENS4_18smem_ptr_flag_bitsILi32EEENSS_INS5_IJNSA_ILi8EEENSA_ILi32EEEEEENS5_IJS18_SB_EEEEEEEvNS4_8identityES11_S1C_vS1D_EENS_8epilogue10collective6detail29Sm90TmaWarpSpecializedAdapterINS1G_15DefaultEpilogueISI_SJ_SJ_NS1F_6thread17LinearCombinationISI_Li1EffLNS1K_9ScaleType4KindE0ELNS_15FloatRoundStyleE2ESI_EENS1_15EpilogueDefaultEEEEEvvEEEEvNT_6ParamsE)
        /*0014*/ 	.word	0x00000000


	//----- nvinfo : EIATTR_MIN_STACK_SIZE
	.align		4
.L_17:
        /*0018*/ 	.byte	0x04, 0x12
        /*001a*/ 	.short	(.L_19 - .L_18)
	.align		4
.L_18:
        /*001c*/ 	.word	index@(_ZN7cutlass13device_kernelINS_4gemm6kernel13GemmUniversalIN4cute5tupleIJiiiiEEENS1_10collective13CollectiveMmaINS1_34MainloopSm90TmaGmmaWarpSpecializedILi4ENS5_IJNS4_1CILi1EEESB_SB_EEENS1_35KernelTmaWarpSpecializedCooperativeEEENS5_IJNSA_ILi128EEENSA_ILi256EEESF_EEENS_10tfloat32_tENS5_IJlSB_lEEESI_SJ_NS4_8TiledMMAINS4_8MMA_AtomIJNS4_4SM904GMMA30MMA_64x256x8_F32TF32TF32_SS_TNILNSN_7ScaleInE1ELSP_1EEEEEENS4_6LayoutINS5_IJNSA_ILi2EEESB_SB_EEENS5_IJSB_NSA_ILi0EEESV_EEEEENS5_IJNS4_10UnderscoreESY_SY_EEEEENS4_13SM90_TMA_LOADENS4_14ComposedLayoutINS4_7SwizzleILi3ELi4ELi3EEENS4_18smem_ptr_flag_bitsILi32EEENSS_INS5_IJNSA_ILi8EEENSA_ILi32EEEEEENS5_IJS18_SB_EEEEEEEvNS4_8identityES11_S1C_vS1D_EENS_8epilogue10collective6detail29Sm90TmaWarpSpecializedAdapterINS1G_15DefaultEpilogueISI_SJ_SJ_NS1F_6thread17LinearCombinationISI_Li1EffLNS1K_9ScaleType4KindE0ELNS_15FloatRoundStyleE2ESI_EENS1_15EpilogueDefaultEEEEEvvEEEEvNT_6ParamsE)
        /*0020*/ 	.word	0x00000000
.L_19:


//--------------------- .nv.compat                --------------------------
	.section	.nv.compat,"",@"SHT_CUDA_COMPAT_INFO"
	.align	4
        /*0000*/ 	.byte	0x02, 0x09, 0x01, 0x00, 0x02, 0x02, 0x04, 0x00, 0x02, 0x05, 0x05, 0x00, 0x03, 0x07, 0x01, 0x01
        /*0010*/ 	.byte	0x02, 0x03, 0x01, 0x00, 0x02, 0x06, 0x01, 0x00, 0x04, 0x0b, 0x08, 0x00, 0x00, 0x00, 0x00, 0x00
        /*0020*/ 	.byte	0x00, 0x00, 0x00, 0x00


//--------------------- .nv.info._ZN7cutlass13device_kernelINS_4gemm6kernel13GemmUniversalIN4cute5tupleIJiiiiEEENS1_10collective13CollectiveMmaINS1_34MainloopSm90TmaGmmaWarpSpecializedILi4ENS5_IJNS4_1CILi1EEESB_SB_EEENS1_35KernelTmaWarpSpecializedCooperativeEEENS5_IJNSA_ILi128EEENSA_ILi256EEESF_EEENS_10tfloat32_tENS5_IJlSB_lEEESI_SJ_NS4_8TiledMMAINS4_8MMA_AtomIJNS4_4SM904GMMA30MMA_64x256x8_F32TF32TF32_SS_TNILNSN_7ScaleInE1ELSP_1EEEEEENS4_6LayoutINS5_IJNSA_ILi2EEESB_SB_EEENS5_IJSB_NSA_ILi0EEESV_EEEEENS5_IJNS4_10UnderscoreESY_SY_EEEEENS4_13SM90_TMA_LOADENS4_14ComposedLayoutINS4_7SwizzleILi3ELi4ELi3EEENS4_18smem_ptr_flag_bitsILi32EEENSS_INS5_IJNSA_ILi8EEENSA_ILi32EEEEEENS5_IJS18_SB_EEEEEEEvNS4_8identityES11_S1C_vS1D_EENS_8epilogue10collective6detail29Sm90TmaWarpSpecializedAdapterINS1G_15DefaultEpilogueISI_SJ_SJ_NS1F_6thread17LinearCombinationISI_Li1EffLNS1K_9ScaleType4KindE0ELNS_15FloatRoundStyleE2ESI_EENS1_15EpilogueDefaultEEEEEvvEEEEvNT_6ParamsE --------------------------
	.section	.nv.info._ZN7cutlass13device_kernelINS_4gemm6kernel13GemmUniversalIN4cute5tupleIJiiiiEEENS1_10collective13CollectiveMmaINS1_34MainloopSm90TmaGmmaWarpSpecializedILi4ENS5_IJNS4_1CILi1EEESB_SB_EEENS1_35KernelTmaWarpSpecializedCooperativeEEENS5_IJNSA_ILi128EEENSA_ILi256EEESF_EEENS_10tfloat32_tENS5_IJlSB_lEEESI_SJ_NS4_8TiledMMAINS4_8MMA_AtomIJNS4_4SM904GMMA30MMA_64x256x8_F32TF32TF32_SS_TNILNSN_7ScaleInE1ELSP_1EEEEEENS4_6LayoutINS5_IJNSA_ILi2EEESB_SB_EEENS5_IJSB_NSA_ILi0EEESV_EEEEENS5_IJNS4_10UnderscoreESY_SY_EEEEENS4_13SM90_TMA_LOADENS4_14ComposedLayoutINS4_7SwizzleILi3ELi4ELi3EEENS4_18smem_ptr_flag_bitsILi32EEENSS_INS5_IJNSA_ILi8EEENSA_ILi32EEEEEENS5_IJS18_SB_EEEEEEEvNS4_8identityES11_S1C_vS1D_EENS_8epilogue10collective6detail29Sm90TmaWarpSpecializedAdapterINS1G_15DefaultEpilogueISI_SJ_SJ_NS1F_6thread17LinearCombinationISI_Li1EffLNS1K_9ScaleType4KindE0ELNS_15FloatRoundStyleE2ESI_EENS1_15EpilogueDefaultEEEEEvvEEEEvNT_6ParamsE,"",@"SHT_CUDA_INFO"
	.sectionflags	@""
	.align	4


	//----- nvinfo : EIATTR_CUDA_API_VERSION
	.align		4
        /*0000*/ 	.byte	0x04, 0x37
        /*0002*/ 	.short	(.L_21 - .L_20)
.L_20:
        /*0004*/ 	.word	0x00000082


	//----- nvinfo : EIATTR_KPARAM_INFO
	.align		4
.L_21:
        /*0008*/ 	.byte	0x04, 0x17
        /*000a*/ 	.short	(.L_23 - .L_22)
.L_22:
        /*000c*/ 	.word	0x00000000
        /*0010*/ 	.short	0x0000
        /*0012*/ 	.short	0x0070
        /*0014*/ 	.byte	0x00, 0xf0, 0x01, 0x10


	//----- nvinfo : EIATTR_SPARSE_MMA_MASK
	.align		4
.L_23:
        /*0018*/ 	.byte	0x03, 0x50
        /*001a*/ 	.short	0x0000


	//----- nvinfo : EIATTR_MAXREG_COUNT
	.align		4
        /*001c*/ 	.byte	0x03, 0x1b
        /*001e*/ 	.short	0x00a8


	//----- nvinfo : EIATTR_NUM_BARRIERS
	.align		4
        /*0020*/ 	.byte	0x02, 0x4c
        /*0022*/ 	.byte	0x01
	.zero		1


	//----- nvinfo : EIATTR_EXTERNS
	.align		4
        /*0024*/ 	.byte	0x04, 0x0f
        /*0026*/ 	.short	(.L_25 - .L_24)


	//   ....[0]....
	.align		4
.L_24:
        /*0028*/ 	.word	index@(__assertfail)


	//----- nvinfo : EIATTR_MERCURY_ISA_VERSION
	.align		4
.L_25:
        /*002c*/ 	.byte	0x03, 0x5f
        /*002e*/ 	.short	0x0101


	//----- nvinfo : EIATTR_INT_WARP_WIDE_INSTR_OFFSETS
	.align		4
        /*0030*/ 	.byte	0x04, 0x31
        /*0032*/ 	.short	(.L_27 - .L_26)


	//   ....[0]....
.L_26:
        /*0034*/ 	.word	0x000003b0


	//   ....[1]....
        /*0038*/ 	.word	0x000003e0


	//   ....[2]....
        /*003c*/ 	.word	0x000004c0


	//----- nvinfo : EIATTR_COOP_GROUP_MASK_REGIDS
	.align		4
.L_27:
        /*0040*/ 	.byte	0x04, 0x29
        /*0042*/ 	.short	(.L_29 - .L_28)


	//   ....[0]....
.L_28:
        /*0044*/ 	.word	0xffffffff


	//   ....[1]....
        /*0048*/ 	.word	0xffffffff


	//   ....[2]....
        /*004c*/ 	.word	0xffffffff


	//   ....[3]....
        /*0050*/ 	.word	0xffffffff


	//   ....[4]....
        /*0054*/ 	.word	0xffffffff


	//----- nvinfo : EIATTR_COOP_GROUP_INSTR_OFFSETS
	.align		4
.L_29:
        /*0058*/ 	.byte	0x04, 0x28
        /*005a*/ 	.short	(.L_31 - .L_30)


	//   ....[0]....
.L_30:
        /*005c*/ 	.word	0x00000060


	//   ....[1]....
        /*0060*/ 	.word	0x00000070


	//   ....[2]....
        /*0064*/ 	.word	0x00000130


	//   ....[3]....
        /*0068*/ 	.word	0x000002c0


	//   ....[4]....
        /*006c*/ 	.word	0x00000f70


	//----- nvinfo : EIATTR_REG_RECONFIG
	.align		4
.L_31:
        /*0070*/ 	.byte	0x01, 0x54
	.zero		2


	//----- nvinfo : EIATTR_SYSCALL_OFFSETS
	.align		4
        /*0074*/ 	.byte	0x04, 0x46
        /*0076*/ 	.short	(.L_33 - .L_32)


	//   ....[0]....
.L_32:
        /*0078*/ 	.word	0x00001130


	//----- nvinfo : EIATTR_MBARRIER_INSTR_OFFSETS
	.align		4
.L_33:
        /*007c*/ 	.byte	0x04, 0x39
        /*007e*/ 	.short	(.L_35 - .L_34)


	//   ....[0]....
.L_34:
        /*0080*/ 	.word	0x00000230
        /*0084*/ 	.word	0x000000ff
        /*0088*/ 	.word	0x00000000
        /*008c*/ 	.short	0x0100
        /*008e*/ 	.byte	0x08
	.zero		1


	//   ....[1]....
        /*0090*/ 	.word	0x00000240
        /*0094*/ 	.word	0x000000ff
        /*0098*/ 	.word	0x00000020
        /*009c*/ 	.short	0x0100
        /*009e*/ 	.byte	0x08
	.zero		1


	//   ....[2]....
        /*00a0*/ 	.word	0x00000250
        /*00a4*/ 	.word	0x000000ff
        /*00a8*/ 	.word	0x00000008
        /*00ac*/ 	.short	0x0100
        /*00ae*/ 	.byte	0x08
	.zero		1


	//   ....[3]....
        /*00b0*/ 	.word	0x00000260
        /*00b4*/ 	.word	0x000000ff
        /*00b8*/ 	.word	0x00000028
        /*00bc*/ 	.short	0x0100
        /*00be*/ 	.byte	0x08
	.zero		1


	//   ....[4]....
        /*00c0*/ 	.word	0x00000270
        /*00c4*/ 	.word	0x000000ff
        /*00c8*/ 	.word	0x00000010
        /*00cc*/ 	.short	0x0100
        /*00ce*/ 	.byte	0x08
	.zero		1


	//   ....[5]....
        /*00d0*/ 	.word	0x00000280
        /*00d4*/ 	.word	0x000000ff
        /*00d8*/ 	.word	0x00000030
        /*00dc*/ 	.short	0x0100
        /*00de*/ 	.byte	0x08
	.zero		1


	//   ....[6]....
        /*00e0*/ 	.word	0x00000290
        /*00e4*/ 	.word	0x000000ff
        /*00e8*/ 	.word	0x00000018
        /*00ec*/ 	.short	0x0100
        /*00ee*/ 	.byte	0x08
	.zero		1


	//   ....[7]....
        /*00f0*/ 	.word	0x000002a0
        /*00f4*/ 	.word	0x000000ff
        /*00f8*/ 	.word	0x00000038
        /*00fc*/ 	.short	0x0100
        /*00fe*/ 	.byte	0x08
	.zero		1


	//   ....[8]....
        /*0100*/ 	.word	0x00000530
        /*0104*/ 	.word	0x000000ff
        /*0108*/ 	.word	0x00000050
        /*010c*/ 	.short	0x0100
        /*010e*/ 	.byte	0x06
	.zero		1


	//   ....[9]....
        /*0110*/ 	.word	0x00000590
        /*0114*/ 	.word	0x000000ff
        /*0118*/ 	.word	0x00000058
        /*011c*/ 	.short	0x0100
        /*011e*/ 	.byte	0x06
	.zero		1


	//   ....[10]....
        /*0120*/ 	.word	0x000011b0
        /*0124*/ 	.word	0x00000003
        /*0128*/ 	.word	0x00000000
        /*012c*/ 	.short	0x010a
        /*012e*/ 	.byte	0x3f
	.zero		1


	//   ....[11]....
        /*0130*/ 	.word	0x000011f0
        /*0134*/ 	.word	0x00000003
        /*0138*/ 	.word	0x00000000
        /*013c*/ 	.short	0x010a
        /*013e*/ 	.byte	0x3f
	.zero		1


	//   ....[12]....
        /*0140*/ 	.word	0x00001bb0
        /*0144*/ 	.word	0x000000ff
        /*0148*/ 	.word	0x00000000
        /*014c*/ 	.short	0x010a
        /*014e*/ 	.byte	0x09
	.zero		1


	//   ....[13]....
        /*0150*/ 	.word	0x00001bf0
        /*0154*/ 	.word	0x000000ff
        /*0158*/ 	.word	0x00000000
        /*015c*/ 	.short	0x010a
        /*015e*/ 	.byte	0x09
	.zero		1


	//   ....[14]....
        /*0160*/ 	.word	0x00002480
        /*0164*/ 	.word	0x000000ff
        /*0168*/ 	.word	0x00000000
        /*016c*/ 	.short	0x0101
        /*016e*/ 	.byte	0x08
	.zero		1


	//   ....[15]....
        /*0170*/ 	.word	0x00002660
        /*0174*/ 	.word	0x000000ff
        /*0178*/ 	.word	0x00000000
        /*017c*/ 	.short	0x0101
        /*017e*/ 	.byte	0x04
	.zero		1


	//   ....[16]....
        /*0180*/ 	.word	0x0000b4d0
        /*0184*/ 	.word	0x0000000c
        /*0188*/ 	.word	0x00000020
        /*018c*/ 	.short	0x010a
        /*018e*/ 	.byte	0x3f
	.zero		1


	//   ....[17]....
        /*0190*/ 	.word	0x0000bac0
        /*0194*/ 	.word	0x00000005
        /*0198*/ 	.word	0x00000058
        /*019c*/ 	.short	0x0101
        /*019e*/ 	.byte	0x3f
	.zero		1


	//   ....[18]....
        /*01a0*/ 	.word	0x0000c1c0
        /*01a4*/ 	.word	0x00000007
        /*01a8*/ 	.word	0x00000000
        /*01ac*/ 	.short	0x010a
        /*01ae*/ 	.byte	0x3f
	.zero		1


	//   ....[19]....
        /*01b0*/ 	.word	0x0000c240
        /*01b4*/ 	.word	0x00000006
        /*01b8*/ 	.word	0x00000000
        /*01bc*/ 	.short	0x010a
        /*01be*/ 	.byte	0x3f
	.zero		1


	//   ....[20]....
        /*01c0*/ 	.word	0x0000c2d0
        /*01c4*/ 	.word	0x00000007
        /*01c8*/ 	.word	0x00000000
        /*01cc*/ 	.short	0x010a
        /*01ce*/ 	.byte	0x3f
	.zero		1


	//   ....[21]....
        /*01d0*/ 	.word	0x0000c360
        /*01d4*/ 	.word	0x00000005
        /*01d8*/ 	.word	0x00000000
        /*01dc*/ 	.short	0x010a
        /*01de*/ 	.byte	0x3f
	.zero		1


	//   ....[22]....
        /*01e0*/ 	.word	0x0000c3c0
        /*01e4*/ 	.word	0x00000003
        /*01e8*/ 	.word	0x00000000
        /*01ec*/ 	.short	0x010a
        /*01ee*/ 	.byte	0x3f
	.zero		1


	//   ....[23]....
        /*01f0*/ 	.word	0x0000c420
        /*01f4*/ 	.word	0x00000004
        /*01f8*/ 	.word	0x00000000
        /*01fc*/ 	.short	0x010a
        /*01fe*/ 	.byte	0x3f
	.zero		1


	//   ....[24]....
        /*0200*/ 	.word	0x0000c4f0
        /*0204*/ 	.word	0x0000000c
        /*0208*/ 	.word	0x00000020
        /*020c*/ 	.short	0x010a
        /*020e*/ 	.byte	0x3f
	.zero		1


	//   ....[25]....
        /*0210*/ 	.word	0x0000c5c0
        /*0214*/ 	.word	0x00000007
        /*0218*/ 	.word	0x00000000
        /*021c*/ 	.short	0x010a
        /*021e*/ 	.byte	0x3f
	.zero		1


	//   ....[26]....
        /*0220*/ 	.word	0x0000c610
        /*0224*/ 	.word	0x00000006
        /*0228*/ 	.word	0x00000000
        /*022c*/ 	.short	0x010a
        /*022e*/ 	.byte	0x3f
	.zero		1


	//   ....[27]....
        /*0230*/ 	.word	0x0000c660
        /*0234*/ 	.word	0x00000007
        /*0238*/ 	.word	0x00000000
        /*023c*/ 	.short	0x010a
        /*023e*/ 	.byte	0x3f
	.zero		1


	//----- nvinfo : EIATTR_NUM_MBARRIERS
	.align		4
.L_35:
        /*0240*/ 	.byte	0x03, 0x38
        /*0242*/ 	.short	0x000a


	//----- nvinfo : EIATTR_EXIT_INSTR_OFFSETS
	.align		4
        /*0244*/ 	.byte	0x04, 0x1c
        /*0246*/ 	.short	(.L_37 - .L_36)


	//   ....[0]....
.L_36:
        /*0248*/ 	.word	0x000005e0


	//   ....[1]....
        /*024c*/ 	.word	0x00000ea0


	//   ....[2]....
        /*0250*/ 	.word	0x0000ab40


	//   ....[3]....
        /*0254*/ 	.word	0x0000b170


	//   ....[4]....
        /*0258*/ 	.word	0x0000c3b0


	//----- nvinfo : EIATTR_MAX_THREADS
	.align		4
.L_37:
        /*025c*/ 	.byte	0x04, 0x05
        /*025e*/ 	.short	(.L_39 - .L_38)
.L_38:
        /*0260*/ 	.word	0x00000180
        /*0264*/ 	.word	0x00000001
        /*0268*/ 	.word	0x00000001


	//----- nvinfo : EIATTR_CRS_STACK_SIZE
	.align		4
.L_39:
        /*026c*/ 	.byte	0x04, 0x1e
        /*026e*/ 	.short	(.L_41 - .L_40)
.L_40:
        /*0270*/ 	.word	0x00000000


	//----- nvinfo : EIATTR_CBANK_PARAM_SIZE
	.align		4
.L_41:
        /*0274*/ 	.byte	0x03, 0x19
        /*0276*/ 	.short	0x0470


	//----- nvinfo : EIATTR_PARAM_CBANK
	.align		4
        /*0278*/ 	.byte	0x04, 0x0a
        /*027a*/ 	.short	(.L_43 - .L_42)
	.align		4
.L_42:
        /*027c*/ 	.word	index@(.nv.constant0._ZN7cutlass13device_kernelINS_4gemm6kernel13GemmUniversalIN4cute5tupleIJiiiiEEENS1_10collective13CollectiveMmaINS1_34MainloopSm90TmaGmmaWarpSpecializedILi4ENS5_IJNS4_1CILi1EEESB_SB_EEENS1_35KernelTmaWarpSpecializedCooperativeEEENS5_IJNSA_ILi128EEENSA_ILi256EEESF_EEENS_10tfloat32_tENS5_IJlSB_lEEESI_SJ_NS4_8TiledMMAINS4_8MMA_AtomIJNS4_4SM904GMMA30MMA_64x256x8_F32TF32TF32_SS_TNILNSN_7ScaleInE1ELSP_1EEEEEENS4_6LayoutINS5_IJNSA_ILi2EEESB_SB_EEENS5_IJSB_NSA_ILi0EEESV_EEEEENS5_IJNS4_10UnderscoreESY_SY_EEEEENS4_13SM90_TMA_LOADENS4_14ComposedLayoutINS4_7SwizzleILi3ELi4ELi3EEENS4_18smem_ptr_flag_bitsILi32EEENSS_INS5_IJNSA_ILi8EEENSA_ILi32EEEEEENS5_IJS18_SB_EEEEEEEvNS4_8identityES11_S1C_vS1D_EENS_8epilogue10collective6detail29Sm90TmaWarpSpecializedAdapterINS1G_15DefaultEpilogueISI_SJ_SJ_NS1F_6thread17LinearCombinationISI_Li1EffLNS1K_9ScaleType4KindE0ELNS_15FloatRoundStyleE2ESI_EENS1_15EpilogueDefaultEEEEEvvEEEEvNT_6ParamsE)
        /*0280*/ 	.short	0x0210
        /*0282*/ 	.short	0x0470


	//----- nvinfo : EIATTR_SW_WAR
	.align		4
.L_43:
        /*0284*/ 	.byte	0x04, 0x36
        /*0286*/ 	.short	(.L_45 - .L_44)
.L_44:
        /*0288*/ 	.word	0x00000008
.L_45:


//--------------------- .nv.callgraph             --------------------------
	.section	.nv.callgraph,"",@"SHT_CUDA_CALLGRAPH"
	.align	4
	.sectionentsize	8
	.align		4
        /*0000*/ 	.word	0x00000000
	.align		4
        /*0004*/ 	.word	0xffffffff
	.align		4
        /*0008*/ 	.word	index@(_ZN7cutlass13device_kernelINS_4gemm6kernel13GemmUniversalIN4cute5tupleIJiiiiEEENS1_10collective13CollectiveMmaINS1_34MainloopSm90TmaGmmaWarpSpecializedILi4ENS5_IJNS4_1CILi1EEESB_SB_EEENS1_35KernelTmaWarpSpecializedCooperativeEEENS5_IJNSA_ILi128EEENSA_ILi256EEESF_EEENS_10tfloat32_tENS5_IJlSB_lEEESI_SJ_NS4_8TiledMMAINS4_8MMA_AtomIJNS4_4SM904GMMA30MMA_64x256x8_F32TF32TF32_SS_TNILNSN_7ScaleInE1ELSP_1EEEEEENS4_6LayoutINS5_IJNSA_ILi2EEESB_SB_EEENS5_IJSB_NSA_ILi0EEESV_EEEEENS5_IJNS4_10UnderscoreESY_SY_EEEEENS4_13SM90_TMA_LOADENS4_14ComposedLayoutINS4_7SwizzleILi3ELi4ELi3EEENS4_18smem_ptr_flag_bitsILi32EEENSS_INS5_IJNSA_ILi8EEENSA_ILi32EEEEEENS5_IJS18_SB_EEEEEEEvNS4_8identityES11_S1C_vS1D_EENS_8epilogue10collective6detail29Sm90TmaWarpSpecializedAdapterINS1G_15DefaultEpilogueISI_SJ_SJ_NS1F_6thread17LinearCombinationISI_Li1EffLNS1K_9ScaleType4KindE0ELNS_15FloatRoundStyleE2ESI_EENS1_15EpilogueDefaultEEEEEvvEEEEvNT_6ParamsE)
	.align		4
        /*000c*/ 	.word	index@(__assertfail)
	.align		4
        /*0010*/ 	.word	0x00000000
	.align		4
        /*0014*/ 	.word	0xfffffffe
	.align		4
        /*0018*/ 	.word	0x00000000
	.align		4
        /*001c*/ 	.word	0xfffffffd
	.align		4
        /*0020*/ 	.word	0x00000000
	.align		4
        /*0024*/ 	.word	0xfffffffc


//--------------------- .nv.constant4             --------------------------
	.section	.nv.constant4,"a",@progbits
	.align	8
	.align		8
.nv.constant4:
        /*0000*/ 	.dword	__assertfail
	.align		8
        /*0008*/ 	.dword	__unnamed_1
	.align		8
        /*0010*/ 	.dword	_ZN40_INTERNAL_2119c782_4_k_cu_cf1b8083_201684cuda3std3__45__cpo5beginE
	.align		8
        /*0018*/ 	.dword	_ZN40_INTERNAL_2119c782_4_k_cu_cf1b8083_201684cuda3std3__45__cpo3endE
	.align		8
        /*0020*/ 	.dword	_ZN40_INTERNAL_2119c782_4_k_cu_cf1b8083_201684cuda3std3__45__cpo6cbeginE
	.align		8
        /*0028*/ 	.dword	_ZN40_INTERNAL_2119c782_4_k_cu_cf1b8083_201684cuda3std3__45__cpo4cendE
	.align		8
        /*0030*/ 	.dword	_ZN40_INTERNAL_2119c782_4_k_cu_cf1b8083_201684cuda3std3__442_GLOBAL__N__2119c782_4_k_cu_cf1b8083_201686ignoreE
	.align		8
        /*0038*/ 	.dword	_ZN40_INTERNAL_2119c782_4_k_cu_cf1b8083_201684cuda3std3__419piecewise_constructE
	.align		8
        /*0040*/ 	.dword	_ZN40_INTERNAL_2119c782_4_k_cu_cf1b8083_201684cuda3std3__48in_placeE
	.align		8
        /*0048*/ 	.dword	_ZN40_INTERNAL_2119c782_4_k_cu_cf1b8083_201684cuda3std6ranges3__45__cpo4swapE
	.align		8
        /*0050*/ 	.dword	_ZN40_INTERNAL_2119c782_4_k_cu_cf1b8083_201684cuda3std6ranges3__45__cpo9iter_moveE
	.align		8
        /*0058*/ 	.dword	_ZN40_INTERNAL_2119c782_4_k_cu_cf1b8083_201684cute7productE
	.align		8
        /*0060*/ 	.dword	_ZN40_INTERNAL_2119c782_4_k_cu_cf1b8083_201684cute1_E
	.align		8
        /*0068*/ 	.dword	$str$22
	.align		8
        /*0070*/ 	.dword	$str$23


//--------------------- .text._ZN7cutlass13device_kernelINS_4gemm6kernel13GemmUniversalIN4cute5tupleIJiiiiEEENS1_10collective13CollectiveMmaINS1_34MainloopSm90TmaGmmaWarpSpecializedILi4ENS5_IJNS4_1CILi1EEESB_SB_EEENS1_35KernelTmaWarpSpecializedCooperativeEEENS5_IJNSA_ILi128EEENSA_ILi256EEESF_EEENS_10tfloat32_tENS5_IJlSB_lEEESI_SJ_NS4_8TiledMMAINS4_8MMA_AtomIJNS4_4SM904GMMA30MMA_64x256x8_F32TF32TF32_SS_TNILNSN_7ScaleInE1ELSP_1EEEEEENS4_6LayoutINS5_IJNSA_ILi2EEESB_SB_EEENS5_IJSB_NSA_ILi0EEESV_EEEEENS5_IJNS4_10UnderscoreESY_SY_EEEEENS4_13SM90_TMA_LOADENS4_14ComposedLayoutINS4_7SwizzleILi3ELi4ELi3EEENS4_18smem_ptr_flag_bitsILi32EEENSS_INS5_IJNSA_ILi8EEENSA_ILi32EEEEEENS5_IJS18_SB_EEEEEEEvNS4_8identityES11_S1C_vS1D_EENS_8epilogue10collective6detail29Sm90TmaWarpSpecializedAdapterINS1G_15DefaultEpilogueISI_SJ_SJ_NS1F_6thread17LinearCombinationISI_Li1EffLNS1K_9ScaleType4KindE0ELNS_15FloatRoundStyleE2ESI_EENS1_15EpilogueDefaultEEEEEvvEEEEvNT_6ParamsE --------------------------
	.section	.text._ZN7cutlass13device_kernelINS_4gemm6kernel13GemmUniversalIN4cute5tupleIJiiiiEEENS1_10collective13CollectiveMmaINS1_34MainloopSm90TmaGmmaWarpSpecializedILi4ENS5_IJNS4_1CILi1EEESB_SB_EEENS1_35KernelTmaWarpSpecializedCooperativeEEENS5_IJNSA_ILi128EEENSA_ILi256EEESF_EEENS_10tfloat32_tENS5_IJlSB_lEEESI_SJ_NS4_8TiledMMAINS4_8MMA_AtomIJNS4_4SM904GMMA30MMA_64x256x8_F32TF32TF32_SS_TNILNSN_7ScaleInE1ELSP_1EEEEEENS4_6LayoutINS5_IJNSA_ILi2EEESB_SB_EEENS5_IJSB_NSA_ILi0EEESV_EEEEENS5_IJNS4_10UnderscoreESY_SY_EEEEENS4_13SM90_TMA_LOADENS4_14ComposedLayoutINS4_7SwizzleILi3ELi4ELi3EEENS4_18smem_ptr_flag_bitsILi32EEENSS_INS5_IJNSA_ILi8EEENSA_ILi32EEEEEENS5_IJS18_SB_EEEEEEEvNS4_8identityES11_S1C_vS1D_EENS_8epilogue10collective6detail29Sm90TmaWarpSpecializedAdapterINS1G_15DefaultEpilogueISI_SJ_SJ_NS1F_6thread17LinearCombinationISI_Li1EffLNS1K_9ScaleType4KindE0ELNS_15FloatRoundStyleE2ESI_EENS1_15EpilogueDefaultEEEEEvvEEEEvNT_6ParamsE,"ax",@progbits
	.align	128
.text._ZN7cutlass13device_kernelINS_4gemm6kernel13GemmUniversalIN4cute5tupleIJiiiiEEENS1_10collective13CollectiveMmaINS1_34MainloopSm90TmaGmmaWarpSpecializedILi4ENS5_IJNS4_1CILi1EEESB_SB_EEENS1_35KernelTmaWarpSpecializedCooperativeEEENS5_IJNSA_ILi128EEENSA_ILi256EEESF_EEENS_10tfloat32_tENS5_IJlSB_lEEESI_SJ_NS4_8TiledMMAINS4_8MMA_AtomIJNS4_4SM904GMMA30MMA_64x256x8_F32TF32TF32_SS_TNILNSN_7ScaleInE1ELSP_1EEEEEENS4_6LayoutINS5_IJNSA_ILi2EEESB_SB_EEENS5_IJSB_NSA_ILi0EEESV_EEEEENS5_IJNS4_10UnderscoreESY_SY_EEEEENS4_13SM90_TMA_LOADENS4_14ComposedLayoutINS4_7SwizzleILi3ELi4ELi3EEENS4_18smem_ptr_flag_bitsILi32EEENSS_INS5_IJNSA_ILi8EEENSA_ILi32EEEEEENS5_IJS18_SB_EEEEEEEvNS4_8identityES11_S1C_vS1D_EENS_8epilogue10collective6detail29Sm90TmaWarpSpecializedAdapterINS1G_15DefaultEpilogueISI_SJ_SJ_NS1F_6thread17LinearCombinationISI_Li1EffLNS1K_9ScaleType4KindE0ELNS_15FloatRoundStyleE2ESI_EENS1_15EpilogueDefaultEEEEEvvEEEEvNT_6ParamsE:
        .type           _ZN7cutlass13device_kernelINS_4gemm6kernel13GemmUniversalIN4cute5tupleIJiiiiEEENS1_10collective13CollectiveMmaINS1_34MainloopSm90TmaGmmaWarpSpecializedILi4ENS5_IJNS4_1CILi1EEESB_SB_EEENS1_35KernelTmaWarpSpecializedCooperativeEEENS5_IJNSA_ILi128EEENSA_ILi256EEESF_EEENS_10tfloat32_tENS5_IJlSB_lEEESI_SJ_NS4_8TiledMMAINS4_8MMA_AtomIJNS4_4SM904GMMA30MMA_64x256x8_F32TF32TF32_SS_TNILNSN_7ScaleInE1ELSP_1EEEEEENS4_6LayoutINS5_IJNSA_ILi2EEESB_SB_EEENS5_IJSB_NSA_ILi0EEESV_EEEEENS5_IJNS4_10UnderscoreESY_SY_EEEEENS4_13SM90_TMA_LOADENS4_14ComposedLayoutINS4_7SwizzleILi3ELi4ELi3EEENS4_18smem_ptr_flag_bitsILi32EEENSS_INS5_IJNSA_ILi8EEENSA_ILi32EEEEEENS5_IJS18_SB_EEEEEEEvNS4_8identityES11_S1C_vS1D_EENS_8epilogue10collective6detail29Sm90TmaWarpSpecializedAdapterINS1G_15DefaultEpilogueISI_SJ_SJ_NS1F_6thread17LinearCombinationISI_Li1EffLNS1K_9ScaleType4KindE0ELNS_15FloatRoundStyleE2ESI_EENS1_15EpilogueDefaultEEEEEvvEEEEvNT_6ParamsE,@function
        .size           _ZN7cutlass13device_kernelINS_4gemm6kernel13GemmUniversalIN4cute5tupleIJiiiiEEENS1_10collective13CollectiveMmaINS1_34MainloopSm90TmaGmmaWarpSpecializedILi4ENS5_IJNS4_1CILi1EEESB_SB_EEENS1_35KernelTmaWarpSpecializedCooperativeEEENS5_IJNSA_ILi128EEENSA_ILi256EEESF_EEENS_10tfloat32_tENS5_IJlSB_lEEESI_SJ_NS4_8TiledMMAINS4_8MMA_AtomIJNS4_4SM904GMMA30MMA_64x256x8_F32TF32TF32_SS_TNILNSN_7ScaleInE1ELSP_1EEEEEENS4_6LayoutINS5_IJNSA_ILi2EEESB_SB_EEENS5_IJSB_NSA_ILi0EEESV_EEEEENS5_IJNS4_10UnderscoreESY_SY_EEEEENS4_13SM90_TMA_LOADENS4_14ComposedLayoutINS4_7SwizzleILi3ELi4ELi3EEENS4_18smem_ptr_flag_bitsILi32EEENSS_INS5_IJNSA_ILi8EEENSA_ILi32EEEEEENS5_IJS18_SB_EEEEEEEvNS4_8identityES11_S1C_vS1D_EENS_8epilogue10collective6detail29Sm90TmaWarpSpecializedAdapterINS1G_15DefaultEpilogueISI_SJ_SJ_NS1F_6thread17LinearCombinationISI_Li1EffLNS1K_9ScaleType4KindE0ELNS_15FloatRoundStyleE2ESI_EENS1_15EpilogueDefaultEEEEEvvEEEEvNT_6ParamsE,(.L_x_322 - _ZN7cutlass13device_kernelINS_4gemm6kernel13GemmUniversalIN4cute5tupleIJiiiiEEENS1_10collective13CollectiveMmaINS1_34MainloopSm90TmaGmmaWarpSpecializedILi4ENS5_IJNS4_1CILi1EEESB_SB_EEENS1_35KernelTmaWarpSpecializedCooperativeEEENS5_IJNSA_ILi128EEENSA_ILi256EEESF_EEENS_10tfloat32_tENS5_IJlSB_lEEESI_SJ_NS4_8TiledMMAINS4_8MMA_AtomIJNS4_4SM904GMMA30MMA_64x256x8_F32TF32TF32_SS_TNILNSN_7ScaleInE1ELSP_1EEEEEENS4_6LayoutINS5_IJNSA_ILi2EEESB_SB_EEENS5_IJSB_NSA_ILi0EEESV_EEEEENS5_IJNS4_10UnderscoreESY_SY_EEEEENS4_13SM90_TMA_LOADENS4_14ComposedLayoutINS4_7SwizzleILi3ELi4ELi3EEENS4_18smem_ptr_flag_bitsILi32EEENSS_INS5_IJNSA_ILi8EEENSA_ILi32EEEEEENS5_IJS18_SB_EEEEEEEvNS4_8identityES11_S1C_vS1D_EENS_8epilogue10collective6detail29Sm90TmaWarpSpecializedAdapterINS1G_15DefaultEpilogueISI_SJ_SJ_NS1F_6thread17LinearCombinationISI_Li1EffLNS1K_9ScaleType4KindE0ELNS_15FloatRoundStyleE2ESI_EENS1_15EpilogueDefaultEEEEEvvEEEEvNT_6ParamsE)
        .other          _ZN7cutlass13device_kernelINS_4gemm6kernel13GemmUniversalIN4cute5tupleIJiiiiEEENS1_10collective13CollectiveMmaINS1_34MainloopSm90TmaGmmaWarpSpecializedILi4ENS5_IJNS4_1CILi1EEESB_SB_EEENS1_35KernelTmaWarpSpecializedCooperativeEEENS5_IJNSA_ILi128EEENSA_ILi256EEESF_EEENS_10tfloat32_tENS5_IJlSB_lEEESI_SJ_NS4_8TiledMMAINS4_8MMA_AtomIJNS4_4SM904GMMA30MMA_64x256x8_F32TF32TF32_SS_TNILNSN_7ScaleInE1ELSP_1EEEEEENS4_6LayoutINS5_IJNSA_ILi2EEESB_SB_EEENS5_IJSB_NSA_ILi0EEESV_EEEEENS5_IJNS4_10UnderscoreESY_SY_EEEEENS4_13SM90_TMA_LOADENS4_14ComposedLayoutINS4_7SwizzleILi3ELi4ELi3EEENS4_18smem_ptr_flag_bitsILi32EEENSS_INS5_IJNSA_ILi8EEENSA_ILi32EEEEEENS5_IJS18_SB_EEEEEEEvNS4_8identityES11_S1C_vS1D_EENS_8epilogue10collective6detail29Sm90TmaWarpSpecializedAdapterINS1G_15DefaultEpilogueISI_SJ_SJ_NS1F_6thread17LinearCombinationISI_Li1EffLNS1K_9ScaleType4KindE0ELNS_15FloatRoundStyleE2ESI_EENS1_15EpilogueDefaultEEEEEvvEEEEvNT_6ParamsE,@"STO_CUDA_ENTRY STV_DEFAULT"
_ZN7cutlass13device_kernelINS_4gemm6kernel13GemmUniversalIN4cute5tupleIJiiiiEEENS1_10collective13CollectiveMmaINS1_34MainloopSm90TmaGmmaWarpSpecializedILi4ENS5_IJNS4_1CILi1EEESB_SB_EEENS1_35KernelTmaWarpSpecializedCooperativeEEENS5_IJNSA_ILi128EEENSA_ILi256EEESF_EEENS_10tfloat32_tENS5_IJlSB_lEEESI_SJ_NS4_8TiledMMAINS4_8MMA_AtomIJNS4_4SM904GMMA30MMA_64x256x8_F32TF32TF32_SS_TNILNSN_7ScaleInE1ELSP_1EEEEEENS4_6LayoutINS5_IJNSA_ILi2EEESB_SB_EEENS5_IJSB_NSA_ILi0EEESV_EEEEENS5_IJNS4_10UnderscoreESY_SY_EEEEENS4_13SM90_TMA_LOADENS4_14ComposedLayoutINS4_7SwizzleILi3ELi4ELi3EEENS4_18smem_ptr_flag_bitsILi32EEENSS_INS5_IJNSA_ILi8EEENSA_ILi32EEEEEENS5_IJS18_SB_EEEEEEEvNS4_8identityES11_S1C_vS1D_EENS_8epilogue10collective6detail29Sm90TmaWarpSpecializedAdapterINS1G_15DefaultEpilogueISI_SJ_SJ_NS1F_6thread17LinearCombinationISI_Li1EffLNS1K_9ScaleType4KindE0ELNS_15FloatRoundStyleE2ESI_EENS1_15EpilogueDefaultEEEEEvvEEEEvNT_6ParamsE:
[----:B------:R-:W0:Y:S01]  /*0000*/  LDC R1, c[0x0][0x28] ;  /* 0x00000a00ff017b82 */ /* 0x000e220000000800 */
[----:B------:R-:W1:Y:S01]  /*0010*/  S2R R18, SR_TID.X ;  /* 0x0000000000127919 */ /* 0x000e620000002100 */
[----:B------:R-:W-:Y:S01]  /*0020*/  ELECT P0, URZ, PT ;  /* 0x00000000003f782f */ /* 0x000fe20003800000 */
[----:B------:R-:W-:Y:S01]  /*0030*/  BSSY B0, `(.L_x_0) ;  /* 0x000000f000007945 */ /* 0x000fe20003800000 */
[--C-:B-1----:R-:W-:Y:S02]  /*0040*/  SHF.R.U32.HI R0, RZ, 0x5, R18.reuse ;  /* 0x00000005ff007819 */ /* 0x102fe40000011612 */
[----:B------:R-:W-:-:S03]  /*0050*/  SHF.R.U32.HI R22, RZ, 0x7, R18 ;  /* 0x00000007ff167819 */ /* 0x000fc60000011612 */
[----:B------:R-:W1:Y:S04]  /*0060*/  SHFL.IDX PT, R5, R0, RZ, 0x1f ;  /* 0x00001fff00057589 */ /* 0x000e6800000e0000 */
[----:B------:R2:W3:Y:S01]  /*0070*/  SHFL.IDX PT, R8, R22, RZ, 0x1f ;  /* 0x00001fff16087589 */ /* 0x0004e200000e0000 */
[----:B-1----:R-:W-:-:S13]  /*0080*/  ISETP.NE.OR P0, PT, R5, RZ, !P0 ;  /* 0x000000ff0500720c */ /* 0x002fda0004705670 */
[----:B0-23--:R-:W-:Y:S05]  /*0090*/  @P0 BRA `(.L_x_1) ;  /* 0x0000000000200947 */ /* 0x00dfea0003800000 */
[----:B------:R-:W-:Y:S02]  /*00a0*/  ULDC.64 UR4, c[0x0][0x198] ;  /* 0x0000660000047ab9 */ /* 0x000fe40000000a00 */
[----:B------:R-:W-:Y:S02]  /*00b0*/  UIADD3 UR6, UP0, UR4, 0xf0, URZ ;  /* 0x000000f004067890 */ /* 0x000fe4000ff1e03f */
[----:B------:R-:W-:Y:S02]  /*00c0*/  UIADD3 UR4, UP1, UR4, 0x1f0, URZ ;  /* 0x000001f004047890 */ /* 0x000fe4000ff3e03f */
[----:B------:R-:W-:Y:S02]  /*00d0*/  UIADD3.X UR7, URZ, UR5, URZ, UP0, !UPT ;  /* 0x000000053f077290 */ /* 0x000fe400087fe43f */
[----:B------:R-:W-:-:S07]  /*00e0*/  UIADD3.X UR5, URZ, UR5, URZ, UP1, !UPT ;  /* 0x000000053f057290 */ /* 0x000fce0008ffe43f */
[----:B------:R0:W-:Y:S02]  /*00f0*/  UTMACCTL.PF [UR6] ;  /* 0x00000000060079b9 */ /* 0x0001e40008040000 */
[----:B------:R0:W-:Y:S02]  /*0100*/  UTMACCTL.PF [UR4] ;  /* 0x00000000040079b9 */ /* 0x0001e40008040000 */
[----:B0-----:R-:W-:Y:S01]  /*0110*/  NOP ;  /* 0x0000000000007918 */ /* 0x001fe20000000000 */
.L_x_1:
[----:B------:R-:W-:Y:S05]  /*0120*/  BSYNC B0 ;  /* 0x0000000000007941 */ /* 0x000fea0003800000 */
.L_x_0:
[----:B------:R-:W0:Y:S02]  /*0130*/  SHFL.IDX PT, R2, R0, RZ, 0x1f ;  /* 0x00001fff00027589 */ /* 0x000e2400000e0000 */
[----:B0-----:R-:W-:-:S13]  /*0140*/  ISETP.NE.AND P0, PT, R2, RZ, PT ;  /* 0x000000ff0200720c */ /* 0x001fda0003f05270 */
[----:B------:R-:W-:Y:S05]  /*0150*/  @P0 BRA `(.L_x_2) ;  /* 0x0000000000580947 */ /* 0x000fea0003800000 */
[----:B------:R-:W0:Y:S01]  /*0160*/  S2UR UR8, SR_CgaCtaId ;  /* 0x00000000000879c3 */ /* 0x000e220000008800 */
[----:B------:R-:W-:Y:S01]  /*0170*/  UMOV UR4, 0x400 ;  /* 0x0000040000047882 */ /* 0x000fe20000000000 */
[----:B------:R-:W-:Y:S01]  /*0180*/  UMOV UR5, 0x1 ;  /* 0x0000000100057882 */ /* 0x000fe20000000000 */
[----:B------:R-:W-:Y:S01]  /*0190*/  UMOV UR6, 0x100 ;  /* 0x0000010000067882 */ /* 0x000fe20000000000 */
[----:B------:R-:W-:Y:S01]  /*01a0*/  ELECT P0, URZ, PT ;  /* 0x00000000003f782f */ /* 0x000fe20003800000 */
[----:B------:R-:W-:-:S04]  /*01b0*/  UIADD3 UR6, -UR6, 0x100000, URZ ;  /* 0x0010000006067890 */ /* 0x000fc8000fffe13f */
[----:B------:R-:W-:Y:S02]  /*01c0*/  USHF.L.U32 UR7, UR6, 0xb, URZ ;  /* 0x0000000b06077899 */ /* 0x000fe4000800063f */
[----:B------:R-:W-:Y:S02]  /*01d0*/  USHF.L.U32 UR6, UR6, 0x1, URZ ;  /* 0x0000000106067899 */ /* 0x000fe4000800063f */
[----:B0-----:R-:W-:Y:S02]  /*01e0*/  ULEA UR8, UR8, UR4, 0x18 ;  /* 0x0000000408087291 */ /* 0x001fe4000f8ec03f */
[----:B------:R-:W-:-:S04]  /*01f0*/  UIADD3 UR4, -UR5, 0x100000, URZ ;  /* 0x0010000005047890 */ /* 0x000fc8000fffe13f */
[----:B------:R-:W-:Y:S02]  /*0200*/  USHF.L.U32 UR5, UR4, 0xb, URZ ;  /* 0x0000000b04057899 */ /* 0x000fe4000800063f */
[----:B------:R-:W-:Y:S01]  /*0210*/  USHF.L.U32 UR4, UR4, 0x1, URZ ;  /* 0x0000000104047899 */ /* 0x000fe2000800063f */
[----:B------:R-:W0:Y:S11]  /*0220*/  FENCE.VIEW.ASYNC.S ;  /* 0x00000000000073c6 */ /* 0x000e360000000000 */
[----:B0-----:R0:W1:Y:S01]  /*0230*/  SYNCS.EXCH.64 URZ, [UR8], UR4 ;  /* 0x00000004083f75b2 */ /* 0x0010620008000100 */
[----:B------:R0:W2:Y:S01]  /*0240*/  SYNCS.EXCH.64 URZ, [UR8+0x20], UR6 ;  /* 0x00002006083f75b2 */ /* 0x0000a20008000100 */
[----:B------:R0:W3:Y:S01]  /*0250*/  SYNCS.EXCH.64 URZ, [UR8+0x8], UR4 ;  /* 0x00000804083f75b2 */ /* 0x0000e20008000100 */
[----:B------:R0:W4:Y:S01]  /*0260*/  SYNCS.EXCH.64 URZ, [UR8+0x28], UR6 ;  /* 0x00002806083f75b2 */ /* 0x0001220008000100 */
[----:B------:R0:W0:Y:S01]  /*0270*/  SYNCS.EXCH.64 URZ, [UR8+0x10], UR4 ;  /* 0x00001004083f75b2 */ /* 0x0000220008000100 */
[----:B------:R0:W0:Y:S01]  /*0280*/  SYNCS.EXCH.64 URZ, [UR8+0x30], UR6 ;  /* 0x00003006083f75b2 */ /* 0x0000220008000100 */
[----:B------:R0:W0:Y:S01]  /*0290*/  SYNCS.EXCH.64 URZ, [UR8+0x18], UR4 ;  /* 0x00001804083f75b2 */ /* 0x0000220008000100 */
[----:B------:R0:W0:Y:S01]  /*02a0*/  SYNCS.EXCH.64 URZ, [UR8+0x38], UR6 ;  /* 0x00003806083f75b2 */ /* 0x0000220008000100 */
[----:B------:R-:W-:Y:S01]  /*02b0*/  NOP ;  /* 0x0000000000007918 */ /* 0x000fe20000000000 */
.L_x_2:
[----:B------:R-:W5:Y:S01]  /*02c0*/  SHFL.IDX PT, R0, R0, RZ, 0x1f ;  /* 0x00001fff00007589 */ /* 0x000f6200000e0000 */
[----:B------:R-:W-:Y:S01]  /*02d0*/  ELECT P0, URZ, PT ;  /* 0x00000000003f782f */ /* 0x000fe20003800000 */
[----:B------:R-:W1:Y:S01]  /*02e0*/  LDC R2, c[0x0][0x65c] ;  /* 0x00019700ff027b82 */ /* 0x000e620000000800 */
[----:B------:R-:W-:Y:S01]  /*02f0*/  SHF.R.S32.HI R6, RZ, 0x1f, R5 ;  /* 0x0000001fff067819 */ /* 0x000fe20000011405 */
[----:B------:R-:W2:Y:S01]  /*0300*/  S2R R3, SR_CTAID.Y ;  /* 0x0000000000037919 */ /* 0x000ea20000002600 */
[----:B0-----:R-:W-:Y:S01]  /*0310*/  UMOV UR4, 0x20 ;  /* 0x0000002000047882 */ /* 0x001fe20000000000 */
[----:B------:R-:W-:Y:S01]  /*0320*/  ISETP.NE.AND P2, PT, R8, RZ, PT ;  /* 0x000000ff0800720c */ /* 0x000fe20003f45270 */
[----:B------:R-:W-:Y:S01]  /*0330*/  NOP ;  /* 0x0000000000007918 */ /* 0x000fe20000000000 */
[----:B------:R-:W0:Y:S01]  /*0340*/  S2R R4, SR_CTAID.X ;  /* 0x0000000000047919 */ /* 0x000e220000002500 */
[----:B------:R-:W-:Y:S01]  /*0350*/  LEA.HI R6, R6, R5, RZ, 0x2 ;  /* 0x0000000506067211 */ /* 0x000fe200078f10ff */
[----:B------:R-:W-:Y:S01]  /*0360*/  NOP ;  /* 0x0000000000007918 */ /* 0x000fe20000000000 */
[----:B-----5:R-:W-:-:S02]  /*0370*/  ISETP.NE.OR P0, PT, R0, RZ, !P0 ;  /* 0x000000ff0000720c */ /* 0x020fc40004705670 */
[----:B-1----:R-:W-:-:S04]  /*0380*/  ISETP.NE.AND P3, PT, R2, 0x1, PT ;  /* 0x000000010200780c */ /* 0x002fc80003f65270 */
[----:B------:R-:W-:Y:S02]  /*0390*/  P2R R0, PR, RZ, 0x8 ;  /* 0x00000008ff007803 */ /* 0x000fe40000000000 */
[----:B------:R-:W-:-:S05]  /*03a0*/  LOP3.LUT R0, R6, 0xfffffffc, RZ, 0xc0, !PT ;  /* 0xfffffffc06007812 */ /* 0x000fca00078ec0ff */
[----:B------:R-:W-:Y:S01]  /*03b0*/  VOTEU.ALL UP0, P0 ;  /* 0x00000000003f7886 */ /* 0x000fe20000000000 */
[----:B------:R-:W-:Y:S01]  /*03c0*/  IMAD.IADD R0, R5, 0x1, -R0 ;  /* 0x0000000105007824 */ /* 0x000fe200078e0a00 */
[----:B------:R-:W0:Y:S01]  /*03d0*/  @P3 LDC R17, c[0x0][0x10] ;  /* 0x00000400ff113b82 */ /* 0x000e220000000800 */
[----:B------:R-:W-:Y:S01]  /*03e0*/  VOTEU.ALL UP1, P0 ;  /* 0x00000000003f7886 */ /* 0x000fe20000020000 */
[----:B--2---:R-:W-:Y:S01]  /*03f0*/  @P3 IMAD.MOV.U32 R6, RZ, RZ, R3 ;  /* 0x000000ffff063224 */ /* 0x004fe200078e0003 */
[----:B------:R-:W-:Y:S01]  /*0400*/  @!UP0 UMOV UR6, 0x400 ;  /* 0x0000040000068882 */ /* 0x000fe20000000000 */
[----:B------:R-:W-:-:S04]  /*0410*/  @!UP0 UIADD3 UR4, -UR4, 0x100000, URZ ;  /* 0x0010000004048890 */ /* 0x000fc8000fffe13f */
[----:B------:R-:W-:Y:S02]  /*0420*/  @!UP0 USHF.L.U32 UR5, UR4, 0xb, URZ ;  /* 0x0000000b04058899 */ /* 0x000fe4000800063f */
[----:B------:R-:W-:Y:S01]  /*0430*/  @!UP0 USHF.L.U32 UR4, UR4, 0x1, URZ ;  /* 0x0000000104048899 */ /* 0x000fe2000800063f */
[----:B------:R-:W-:Y:S02]  /*0440*/  @P3 IMAD.MOV.U32 R7, RZ, RZ, RZ ;  /* 0x000000ffff073224 */ /* 0x000fe400078e00ff */
[----:B------:R-:W-:Y:S01]  /*0450*/  IMAD.MOV.U32 R5, RZ, RZ, RZ ;  /* 0x000000ffff057224 */ /* 0x000fe200078e00ff */
[----:B------:R-:W1:Y:S01]  /*0460*/  @!UP0 S2UR UR7, SR_CgaCtaId ;  /* 0x00000000000789c3 */ /* 0x000e620000008800 */
[----:B------:R-:W-:-:S07]  /*0470*/  @P3 IMAD.MOV.U32 R11, RZ, RZ, RZ ;  /* 0x000000ffff0b3224 */ /* 0x000fce00078e00ff */
[----:B------:R-:W2:Y:S01]  /*0480*/  @!P3 LDC R9, c[0x0][0xc] ;  /* 0x00000300ff09bb82 */ /* 0x000ea20000000800 */
[----:B0-----:R-:W-:-:S04]  /*0490*/  @P3 IMAD.WIDE.U32 R16, R4, R17, R6 ;  /* 0x0000001104103225 */ /* 0x001fc800078e0006 */
[----:B------:R-:W-:Y:S01]  /*04a0*/  @P3 IMAD.IADD R17, R17, 0x1, R11 ;  /* 0x0000000111113824 */ /* 0x000fe200078e020b */
[----:B-1----:R-:W-:Y:S01]  /*04b0*/  @!UP0 ULEA UR6, UR7, UR6, 0x18 ;  /* 0x0000000607068291 */ /* 0x002fe2000f8ec03f */
[----:B------:R-:W-:Y:S01]  /*04c0*/  VOTEU.ALL UP0, P0 ;  /* 0x00000000003f7886 */ /* 0x000fe20000000000 */
[----:B------:R-:W-:-:S04]  /*04d0*/  ISETP.NE.AND P0, PT, R0, 0x3, PT ;  /* 0x000000030000780c */ /* 0x000fc80003f05270 */
[----:B------:R-:W-:Y:S01]  /*04e0*/  ISETP.EQ.OR P0, PT, R0, RZ, !P0 ;  /* 0x000000ff0000720c */ /* 0x000fe20004702670 */
[----:B--2---:R-:W-:-:S03]  /*04f0*/  @!P3 IMAD.WIDE.U32 R6, R9, R3, R4 ;  /* 0x000000030906b225 */ /* 0x004fc600078e0004 */
[C---:B------:R-:W-:Y:S01]  /*0500*/  ISETP.EQ.AND P0, PT, R8.reuse, RZ, P0 ;  /* 0x000000ff0800720c */ /* 0x040fe20000702270 */
[----:B------:R-:W-:Y:S01]  /*0510*/  VIADD R8, R8, 0xffffffff ;  /* 0xffffffff08087836 */ /* 0x000fe20000000000 */
[----:B------:R-:W0:Y:S02]  /*0520*/  FENCE.VIEW.ASYNC.S ;  /* 0x00000000000073c6 */ /* 0x000e240000000000 */
[----:B0-----:R0:W3:Y:S01]  /*0530*/  @!UP0 SYNCS.EXCH.64 URZ, [UR6+0x50], UR4 ;  /* 0x00005004063f85b2 */ /* 0x0010e20008000100 */
[----:B------:R-:W-:Y:S01]  /*0540*/  @!P3 IMAD.MOV.U32 R16, RZ, RZ, R6 ;  /* 0x000000ffff10b224 */ /* 0x000fe200078e0006 */
[----:B------:R-:W-:Y:S01]  /*0550*/  SEL R19, RZ, 0x1, !P0 ;  /* 0x00000001ff137807 */ /* 0x000fe20004000000 */
[----:B------:R-:W-:Y:S01]  /*0560*/  @!P3 IMAD.MOV.U32 R17, RZ, RZ, R7 ;  /* 0x000000ffff11b224 */ /* 0x000fe200078e0007 */
[----:B------:R-:W-:-:S04]  /*0570*/  ISETP.GE.U32.AND P1, PT, R8, 0x2, PT ;  /* 0x000000020800780c */ /* 0x000fc80003f26070 */
[----:B------:R-:W-:Y:S01]  /*0580*/  SEL R19, R19, 0x2, P1 ;  /* 0x0000000213137807 */ /* 0x000fe20000800000 */
[----:B------:R0:W3:Y:S01]  /*0590*/  @!UP1 SYNCS.EXCH.64 URZ, [UR6+0x58], UR4 ;  /* 0x00005804063f95b2 */ /* 0x0000e20008000100 */
[----:B------:R-:W-:Y:S01]  /*05a0*/  NOP ;  /* 0x0000000000007918 */ /* 0x000fe20000000000 */
[----:B---34-:R-:W-:Y:S06]  /*05b0*/  BAR.SYNC.DEFER_BLOCKING 0x0 ;  /* 0x0000000000007b1d */ /* 0x018fec0000010000 */
[----:B------:R-:W-:Y:S05]  /*05c0*/  @!P2 BRA `(.L_x_3) ;  /* 0x000000a40060a947 */ /* 0x000fea0003800000 */
[----:B------:R-:W-:-:S13]  /*05d0*/  ISETP.GT.U32.AND P0, PT, R8, 0x1, PT ;  /* 0x000000010800780c */ /* 0x000fda0003f04070 */
[----:B0-----:R-:W-:Y:S05]  /*05e0*/  @P0 EXIT ;  /* 0x000000000000094d */ /* 0x001fea0003800000 */
[----:B------:R-:W-:Y:S01]  /*05f0*/  ULDC.64 UR4, c[0x0][0x650] ;  /* 0x0001940000047ab9 */ /* 0x000fe20000000a00 */
[----:B------:R-:W-:Y:S01]  /*0600*/  PRMT R0, RZ, 0x7610, R0 ;  /* 0x00007610ff007816 */ /* 0x000fe20000000000 */
[----:B------:R-:W-:Y:S01]  /*0610*/  IMAD.MOV.U32 R153, RZ, RZ, -0x1 ;  /* 0xffffffffff997424 */ /* 0x000fe200078e00ff */
[----:B------:R-:W-:Y:S01]  /*0620*/  ISETP.GE.U32.AND P0, PT, R16, UR4, PT ;  /* 0x0000000410007c0c */ /* 0x000fe2000bf06070 */
[----:B------:R-:W-:Y:S02]  /*0630*/  IMAD.MOV.U32 R152, RZ, RZ, -0x1 ;  /* 0xffffffffff987424 */ /* 0x000fe400078e00ff */
[----:B------:R-:W-:Y:S01]  /*0640*/  IMAD.MOV.U32 R23, RZ, RZ, -0x1 ;  /* 0xffffffffff177424 */ /* 0x000fe200078e00ff */
[----:B------:R-:W-:-:S13]  /*0650*/  ISETP.GE.U32.AND.EX P0, PT, R17, UR5, PT, P0 ;  /* 0x0000000511007c0c */ /* 0x000fda000bf06100 */
[----:B------:R-:W-:Y:S05]  /*0660*/  @P0 BRA `(.L_x_4) ;  /* 0x0000000400540947 */ /* 0x000fea0003800000 */
[----:B------:R-:W0:Y:S01]  /*0670*/  LDC.64 R14, c[0x0][0x628] ;  /* 0x00018a00ff0e7b82 */ /* 0x000e220000000a00 */
[----:B------:R-:W-:Y:S02]  /*0680*/  IMAD.MOV.U32 R6, RZ, RZ, R16 ;  /* 0x000000ffff067224 */ /* 0x000fe400078e0010 */
[----:B------:R-:W-:-:S05]  /*0690*/  IMAD.MOV.U32 R7, RZ, RZ, R17 ;  /* 0x000000ffff077224 */ /* 0x000fca00078e0011 */
[----:B------:R-:W1:Y:S08]  /*06a0*/  LDC R0, c[0x0][0x630] ;  /* 0x00018c00ff007b82 */ /* 0x000e700000000800 */
[----:B------:R-:W2:Y:S01]  /*06b0*/  LDC.64 R20, c[0x0][0x620] ;  /* 0x00018800ff147b82 */ /* 0x000ea20000000a00 */
[----:B0-----:R-:W-:-:S04]  /*06c0*/  ISETP.NE.U32.AND P0, PT, R14, RZ, PT ;  /* 0x000000ff0e00720c */ /* 0x001fc80003f05070 */
[----:B------:R-:W-:-:S13]  /*06d0*/  ISETP.NE.AND.EX P0, PT, R15, RZ, PT, P0 ;  /* 0x000000ff0f00720c */ /* 0x000fda0003f05300 */
[----:B-12---:R-:W-:Y:S05]  /*06e0*/  @!P0 BRA `(.L_x_5) ;  /* 0x0000000000288947 */ /* 0x006fea0003800000 */
[----:B------:R-:W0:Y:S02]  /*06f0*/  LDC R11, c[0x0][0x634] ;  /* 0x00018d00ff0b7b82 */ /* 0x000e240000000800 */
[----:B0-----:R-:W-:-:S05]  /*0700*/  IADD3 R11, P0, R16, R11, RZ ;  /* 0x0000000b100b7210 */ /* 0x001fca0007f1e0ff */
[----:B------:R-:W-:-:S04]  /*0710*/  IMAD.X R13, RZ, RZ, R17, P0 ;  /* 0x000000ffff0d7224 */ /* 0x000fc800000e0611 */
[----:B------:R-:W-:-:S04]  /*0720*/  IMAD.WIDE.U32 R6, R13, R14, RZ ;  /* 0x0000000e0d067225 */ /* 0x000fc800078e00ff */
[----:B------:R-:W-:-:S04]  /*0730*/  IMAD.WIDE.U32 R8, P0, R11, R15, R6 ;  /* 0x0000000f0b087225 */ /* 0x000fc80007800006 */
[----:B------:R-:W-:-:S04]  /*0740*/  IMAD.WIDE.U32 R6, R11, R14, RZ ;  /* 0x0000000e0b067225 */ /* 0x000fc800078e00ff */
[----:B------:R-:W-:Y:S01]  /*0750*/  IMAD.X R11, RZ, RZ, RZ, P0 ;  /* 0x000000ffff0b7224 */ /* 0x000fe200000e06ff */
[----:B------:R-:W-:Y:S01]  /*0760*/  IADD3 RZ, P0, R7, R8, RZ ;  /* 0x0000000807ff7210 */ /* 0x000fe20007f1e0ff */
[----:B------:R-:W-:-:S04]  /*0770*/  IMAD.MOV.U32 R10, RZ, RZ, R9 ;  /* 0x000000ffff0a7224 */ /* 0x000fc800078e0009 */
[----:B------:R-:W-:-:S08]  /*0780*/  IMAD.WIDE.U32.X R6, R13, R15, R10, P0 ;  /* 0x0000000f0d067225 */ /* 0x000fd000000e040a */
.L_x_5:
[-CC-:B------:R-:W-:Y:S01]  /*0790*/  SHF.R.U64 R23, R6, R0.reuse, R7.reuse ;  /* 0x0000000006177219 */ /* 0x180fe20000001207 */
[----:B------:R-:W0:Y:S01]  /*07a0*/  LDC R10, c[0x0][0x618] ;  /* 0x00018600ff0a7b82 */ /* 0x000e220000000800 */
[----:B------:R-:W-:Y:S01]  /*07b0*/  SHF.R.U32.HI R5, RZ, R0, R7 ;  /* 0x00000000ff057219 */ /* 0x000fe20000011607 */
[----:B------:R-:W-:Y:S01]  /*07c0*/  ULDC UR4, c[0x0][0x150] ;  /* 0x0000540000047ab9 */ /* 0x000fe20000000800 */
[----:B------:R-:W-:Y:S02]  /*07d0*/  IADD3 R9, P0, RZ, -R23, RZ ;  /* 0x80000017ff097210 */ /* 0x000fe40007f1e0ff */
[----:B------:R-:W-:-:S03]  /*07e0*/  I2FP.F32.U32 R0, R4 ;  /* 0x0000000400007245 */ /* 0x000fc60000201000 */
[----:B------:R-:W1:Y:S01]  /*07f0*/  LDC.64 R28, c[0x0][0x640] ;  /* 0x00019000ff1c7b82 */ /* 0x000e620000000a00 */
[----:B------:R-:W-:Y:S02]  /*0800*/  IMAD.X R11, RZ, RZ, ~R5, P0 ;  /* 0x000000ffff0b7224 */ /* 0x000fe400000e0e05 */
[----:B------:R-:W-:Y:S01]  /*0810*/  FMUL R0, R0, UR4 ;  /* 0x0000000400007c20 */ /* 0x000fe20008400000 */
[----:B------:R-:W-:Y:S01]  /*0820*/  IMAD.WIDE.U32 R6, R9, R20, R16 ;  /* 0x0000001409067225 */ /* 0x000fe200078e0010 */
[----:B------:R-:W-:-:S03]  /*0830*/  ULDC UR4, c[0x0][0x154] ;  /* 0x0000550000047ab9 */ /* 0x000fc60000000800 */
[----:B------:R-:W-:Y:S01]  /*0840*/  IMAD R8, R11, R20, RZ ;  /* 0x000000140b087224 */ /* 0x000fe200078e02ff */
[----:B------:R-:W2:Y:S01]  /*0850*/  LDC R5, c[0x0][0x144] ;  /* 0x00005100ff057b82 */ /* 0x000ea20000000800 */
[----:B------:R-:W3:Y:S02]  /*0860*/  F2I.U32.TRUNC.NTZ R0, R0 ;  /* 0x0000000000007305 */ /* 0x000ee4000020f000 */
[----:B------:R-:W-:-:S04]  /*0870*/  IMAD R9, R9, R21, R8 ;  /* 0x0000001509097224 */ /* 0x000fc800078e0208 */
[----:B------:R-:W-:Y:S01]  /*0880*/  IMAD.IADD R7, R7, 0x1, R9 ;  /* 0x0000000107077824 */ /* 0x000fe200078e0209 */
[----:B------:R-:W4:Y:S01]  /*0890*/  LDC R12, c[0x0][0x608] ;  /* 0x00018200ff0c7b82 */ /* 0x000f220000000800 */
[----:B------:R-:W-:-:S03]  /*08a0*/  IMAD.MOV.U32 R9, RZ, RZ, -0x1 ;  /* 0xffffffffff097424 */ /* 0x000fc600078e00ff */
[-CC-:B0-----:R-:W-:Y:S02]  /*08b0*/  SHF.R.U64 R20, R6, R10.reuse, R7.reuse ;  /* 0x0000000a06147219 */ /* 0x181fe40000001207 */
[----:B------:R-:W-:Y:S02]  /*08c0*/  I2FP.F32.U32 R6, R3 ;  /* 0x0000000300067245 */ /* 0x000fe40000201000 */
[----:B------:R-:W0:Y:S01]  /*08d0*/  LDC R26, c[0x0][0x658] ;  /* 0x00019600ff1a7b82 */ /* 0x000e220000000800 */
[----:B-1----:R-:W-:Y:S01]  /*08e0*/  ISETP.NE.U32.AND P0, PT, R28, RZ, PT ;  /* 0x000000ff1c00720c */ /* 0x002fe20003f05070 */
[----:B---3--:R-:W-:Y:S01]  /*08f0*/  IMAD.MOV R8, RZ, RZ, -R0 ;  /* 0x000000ffff087224 */ /* 0x008fe200078e0a00 */
[----:B------:R-:W-:Y:S01]  /*0900*/  SHF.R.U32.HI R7, RZ, R10, R7 ;  /* 0x0000000aff077219 */ /* 0x000fe20000011607 */
[----:B------:R-:W-:Y:S01]  /*0910*/  FMUL R6, R6, UR4 ;  /* 0x0000000406067c20 */ /* 0x000fe20008400000 */
[----:B------:R-:W-:-:S03]  /*0920*/  ISETP.NE.AND.EX P0, PT, R29, RZ, PT, P0 ;  /* 0x000000ff1d00720c */ /* 0x000fc60003f05300 */
[----:B------:R-:W1:Y:S01]  /*0930*/  LDC R14, c[0x0][0x148] ;  /* 0x00005200ff0e7b82 */ /* 0x000e620000000800 */
[----:B--2---:R-:W-:-:S07]  /*0940*/  IMAD R0, R5, R8, R4 ;  /* 0x0000000805007224 */ /* 0x004fce00078e0204 */
[----:B------:R-:W2:Y:S01]  /*0950*/  LDC R24, c[0x0][0x600] ;  /* 0x00018000ff187b82 */ /* 0x000ea20000000800 */
[-CC-:B----4-:R-:W-:Y:S02]  /*0960*/  SHF.R.U64 R30, R20, R12.reuse, R7.reuse ;  /* 0x0000000c141e7219 */ /* 0x190fe40000001207 */
[----:B------:R-:W-:Y:S01]  /*0970*/  SHF.R.U32.HI R5, RZ, R12, R7 ;  /* 0x0000000cff057219 */ /* 0x000fe20000011607 */
[----:B------:R-:W-:Y:S01]  /*0980*/  IMAD.MOV.U32 R7, RZ, RZ, 0x1 ;  /* 0x00000001ff077424 */ /* 0x000fe200078e00ff */
[----:B------:R3:W4:Y:S03]  /*0990*/  F2I.U32.TRUNC.NTZ R12, R6 ;  /* 0x00000006000c7305 */ /* 0x000726000020f000 */
[----:B------:R-:W1:Y:S01]  /*09a0*/  LDC R15, c[0x0][0x648] ;  /* 0x00019200ff0f7b82 */ /* 0x000e620000000800 */
[-C--:B0-----:R-:W-:Y:S02]  /*09b0*/  SHF.L.U32 R4, R9, R26.reuse, RZ ;  /* 0x0000001a09047219 */ /* 0x081fe400000006ff */
[----:B------:R-:W-:-:S02]  /*09c0*/  SHF.R.U64 R32, R30, R26, R5 ;  /* 0x0000001a1e207219 */ /* 0x000fc40000001205 */
[----:B------:R-:W-:Y:S02]  /*09d0*/  LOP3.LUT R11, RZ, R4, RZ, 0x33, !PT ;  /* 0x00000004ff0b7212 */ /* 0x000fe400078e33ff */
[-C--:B------:R-:W-:Y:S01]  /*09e0*/  SHF.R.U32.HI R5, RZ, R26.reuse, R5 ;  /* 0x0000001aff057219 */ /* 0x080fe20000011605 */
[----:B------:R-:W0:Y:S01]  /*09f0*/  LDC R21, c[0x0][0x638] ;  /* 0x00018e00ff157b82 */ /* 0x000e220000000800 */
[----:B------:R-:W-:Y:S01]  /*0a00*/  SHF.L.U32 R10, R7, R26, RZ ;  /* 0x0000001a070a7219 */ /* 0x000fe200000006ff */
[----:B------:R-:W-:-:S06]  /*0a10*/  IMAD.MOV.U32 R4, RZ, RZ, R32 ;  /* 0x000000ffff047224 */ /* 0x000fcc00078e0020 */
[----:B------:R-:W0:Y:S01]  /*0a20*/  LDC R153, c[0x0][0x610] ;  /* 0x00018400ff997b82 */ /* 0x000e220000000800 */
[----:B---34-:R-:W-:Y:S05]  /*0a30*/  @!P0 BRA `(.L_x_6) ;  /* 0x0000000000288947 */ /* 0x018fea0003800000 */
[----:B------:R-:W3:Y:S02]  /*0a40*/  LDC R9, c[0x0][0x64c] ;  /* 0x00019300ff097b82 */ /* 0x000ee40000000800 */
[----:B---3--:R-:W-:-:S05]  /*0a50*/  IADD3 R9, P0, R32, R9, RZ ;  /* 0x0000000920097210 */ /* 0x008fca0007f1e0ff */
        /* <DEDUP_REMOVED lines=8> */
.L_x_6:
[----:B-1----:R-:W-:Y:S01]  /*0ae0*/  SHF.R.U64 R4, R4, R15, R5 ;  /* 0x0000000f04047219 */ /* 0x002fe20000001205 */
[----:B--2---:R-:W-:Y:S01]  /*0af0*/  VIADD R5, R24, 0xffffffff ;  /* 0xffffffff18057836 */ /* 0x004fe20000000000 */
[----:B------:R-:W-:Y:S01]  /*0b00*/  LOP3.LUT R11, R30, R11, RZ, 0xc0, !PT ;  /* 0x0000000b1e0b7212 */ /* 0x000fe200078ec0ff */
[----:B------:R-:W-:Y:S02]  /*0b10*/  IMAD.MOV R12, RZ, RZ, -R12 ;  /* 0x000000ffff0c7224 */ /* 0x000fe400078e0a0c */
[----:B------:R-:W-:Y:S02]  /*0b20*/  IMAD.MOV R6, RZ, RZ, -R4 ;  /* 0x000000ffff067224 */ /* 0x000fe400078e0a04 */
[----:B------:R-:W-:Y:S01]  /*0b30*/  IMAD R11, R10, R4, R11 ;  /* 0x000000040a0b7224 */ /* 0x000fe200078e020b */
[----:B------:R-:W-:Y:S01]  /*0b40*/  LOP3.LUT R4, R20, R5, RZ, 0xc0, !PT ;  /* 0x0000000514047212 */ /* 0x000fe200078ec0ff */
[----:B------:R-:W-:Y:S02]  /*0b50*/  @P3 IMAD R0, R14, R12, R3 ;  /* 0x0000000c0e003224 */ /* 0x000fe400078e0203 */
[----:B0-----:R-:W-:-:S02]  /*0b60*/  IMAD R3, R6, R21, R32 ;  /* 0x0000001506037224 */ /* 0x001fc400078e0220 */
[----:B------:R-:W-:Y:S02]  /*0b70*/  IMAD R153, R11, R153, R0 ;  /* 0x000000990b997224 */ /* 0x000fe400078e0200 */
[----:B------:R-:W-:Y:S02]  /*0b80*/  IMAD R4, R3, R24, R4 ;  /* 0x0000001803047224 */ /* 0x000fe400078e0204 */
[----:B------:R-:W-:-:S03]  /*0b90*/  IMAD.MOV.U32 R0, RZ, RZ, 0x1 ;  /* 0x00000001ff007424 */ /* 0x000fc600078e00ff */
[----:B------:R-:W-:Y:S02]  /*0ba0*/  SEL R152, R4, R153, !P3 ;  /* 0x0000009904987207 */ /* 0x000fe40005800000 */
[----:B------:R-:W-:-:S07]  /*0bb0*/  SEL R153, R153, R4, !P3 ;  /* 0x0000000499997207 */ /* 0x000fce0005800000 */
.L_x_4:
[----:B------:R-:W-:-:S08]  /*0bc0*/  NOP ;  /* 0x0000000000007918 */ /* 0x000fd00000000000 */
[----:B------:R-:W0:Y:S02]  /*0bd0*/  USETMAXREG.TRY_ALLOC.CTAPOOL UP0, 0xe8 ;  /* 0x000000e8000079c8 */ /* 0x000e240008000600 */
[----:B0-----:R-:W-:-:S13]  /*0be0*/  PLOP3.LUT P0, PT, PT, PT, UP0, 0x80, 0x0 ;  /* 0x000000000000781c */ /* 0x001fda0003f0f008 */
[----:B------:R-:W-:Y:S05]  /*0bf0*/  @!P0 BRA `(.L_x_4) ;  /* 0xfffffffc00f08947 */ /* 0x000fea000383ffff */
[----:B------:R-:W-:Y:S01]  /*0c00*/  ULDC.64 UR4, c[0x0][0x598] ;  /* 0x0001660000047ab9 */ /* 0x000fe20000000a00 */
[----:B------:R-:W-:Y:S01]  /*0c10*/  ULDC.64 UR36, c[0x0][0x208] ;  /* 0x0000820000247ab9 */ /* 0x000fe20000000a00 */
[----:B------:R-:W-:-:S04]  /*0c20*/  ISETP.NE.U32.AND P0, PT, RZ, UR4, PT ;  /* 0x00000004ff007c0c */ /* 0x000fc8000bf05070 */
[----:B------:R-:W-:-:S13]  /*0c30*/  ISETP.NE.AND.EX P0, PT, RZ, UR5, PT, P0 ;  /* 0x00000005ff007c0c */ /* 0x000fda000bf05300 */
[----:B------:R-:W-:Y:S05]  /*0c40*/  @!P0 BRA `(.L_x_7) ;  /* 0x00000000001c8947 */ /* 0x000fea0003800000 */
[----:B------:R-:W0:Y:S02]  /*0c50*/  LDC.64 R4, c[0x0][0x598] ;  /* 0x00016600ff047b82 */ /* 0x000e240000000a00 */
[----:B0-----:R-:W2:Y:S02]  /*0c60*/  LDG.E.64 R4, desc[UR36][R4.64] ;  /* 0x0000002404047981 */ /* 0x001ea4000c1e1b00 */
[----:B--2---:R-:W-:-:S04]  /*0c70*/  ISETP.NE.U32.AND P0, PT, R4, RZ, PT ;  /* 0x000000ff0400720c */ /* 0x004fc80003f05070 */
[----:B------:R-:W-:-:S13]  /*0c80*/  ISETP.NE.AND.EX P0, PT, R5, RZ, PT, P0 ;  /* 0x000000ff0500720c */ /* 0x000fda0003f05300 */
[----:B------:R-:W-:Y:S05]  /*0c90*/  @!P0 BRA `(.L_x_7) ;  /* 0x0000000000088947 */ /* 0x000fea0003800000 */
[----:B------:R0:W5:Y:S01]  /*0ca0*/  LD.E R154, desc[UR36][R4.64] ;  /* 0x00000024049a7980 */ /* 0x000162000c101900 */
[----:B------:R-:W-:Y:S05]  /*0cb0*/  BRA `(.L_x_8) ;  /* 0x0000000000247947 */ /* 0x000fea0003800000 */
.L_x_7:
[----:B------:R-:W-:Y:S02]  /*0cc0*/  ULDC.64 UR4, c[0x0][0x588] ;  /* 0x0001620000047ab9 */ /* 0x000fe40000000a00 */
[----:B------:R-:W-:-:S04]  /*0cd0*/  ISETP.NE.U32.AND P0, PT, RZ, UR4, PT ;  /* 0x00000004ff007c0c */ /* 0x000fc8000bf05070 */
[----:B------:R-:W-:-:S13]  /*0ce0*/  ISETP.NE.AND.EX P0, PT, RZ, UR5, PT, P0 ;  /* 0x00000005ff007c0c */ /* 0x000fda000bf05300 */
[----:B------:R-:W-:Y:S05]  /*0cf0*/  @!P0 BRA `(.L_x_9) ;  /* 0x00000000000c8947 */ /* 0x000fea0003800000 */
[----:B------:R-:W0:Y:S02]  /*0d00*/  LDC.64 R154, c[0x0][0x588] ;  /* 0x00016200ff9a7b82 */ /* 0x000e240000000a00 */
[----:B0-----:R1:W5:Y:S01]  /*0d10*/  LDG.E R154, desc[UR36][R154.64] ;  /* 0x000000249a9a7981 */ /* 0x001362000c1e1900 */
[----:B------:R-:W-:Y:S05]  /*0d20*/  BRA `(.L_x_8) ;  /* 0x0000000000087947 */ /* 0x000fea0003800000 */
.L_x_9:
[----:B------:R-:W-:Y:S02]  /*0d30*/  ULDC UR4, c[0x0][0x580] ;  /* 0x0001600000047ab9 */ /* 0x000fe40000000800 */
[----:B------:R-:W-:-:S07]  /*0d40*/  IMAD.U32 R154, RZ, RZ, UR4 ;  /* 0x00000004ff9a7e24 */ /* 0x000fce000f8e00ff */
.L_x_8:
[----:B------:R-:W-:Y:S02]  /*0d50*/  ULDC.64 UR4, c[0x0][0x5a0] ;  /* 0x0001680000047ab9 */ /* 0x000fe40000000a00 */
[----:B------:R-:W-:-:S04]  /*0d60*/  ISETP.NE.U32.AND P0, PT, RZ, UR4, PT ;  /* 0x00000004ff007c0c */ /* 0x000fc8000bf05070 */
[----:B------:R-:W-:-:S13]  /*0d70*/  ISETP.NE.AND.EX P0, PT, RZ, UR5, PT, P0 ;  /* 0x00000005ff007c0c */ /* 0x000fda000bf05300 */
[----:B------:R-:W-:Y:S05]  /*0d80*/  @!P0 BRA `(.L_x_10) ;  /* 0x00000000001c8947 */ /* 0x000fea0003800000 */
[----:B0-----:R-:W0:Y:S02]  /*0d90*/  LDC.64 R4, c[0x0][0x5a0] ;  /* 0x00016800ff047b82 */ /* 0x001e240000000a00 */
[----:B0-----:R-:W2:Y:S02]  /*0da0*/  LDG.E.64 R4, desc[UR36][R4.64] ;  /* 0x0000002404047981 */ /* 0x001ea4000c1e1b00 */
[----:B--2---:R-:W-:-:S04]  /*0db0*/  ISETP.NE.U32.AND P0, PT, R4, RZ, PT ;  /* 0x000000ff0400720c */ /* 0x004fc80003f05070 */
[----:B------:R-:W-:-:S13]  /*0dc0*/  ISETP.NE.AND.EX P0, PT, R5, RZ, PT, P0 ;  /* 0x000000ff0500720c */ /* 0x000fda0003f05300 */
[----:B------:R-:W-:Y:S05]  /*0dd0*/  @!P0 BRA `(.L_x_10) ;  /* 0x0000000000088947 */ /* 0x000fea0003800000 */
[----:B-1----:R0:W5:Y:S01]  /*0de0*/  LD.E R155, desc[UR36][R4.64] ;  /* 0x00000024049b7980 */ /* 0x002162000c101900 */
[----:B------:R-:W-:Y:S05]  /*0df0*/  BRA `(.L_x_11) ;  /* 0x0000000000247947 */ /* 0x000fea0003800000 */
.L_x_10:
[----:B------:R-:W-:Y:S02]  /*0e00*/  ULDC.64 UR4, c[0x0][0x590] ;  /* 0x0001640000047ab9 */ /* 0x000fe40000000a00 */
[----:B------:R-:W-:-:S04]  /*0e10*/  ISETP.NE.U32.AND P0, PT, RZ, UR4, PT ;  /* 0x00000004ff007c0c */ /* 0x000fc8000bf05070 */
[----:B------:R-:W-:-:S13]  /*0e20*/  ISETP.NE.AND.EX P0, PT, RZ, UR5, PT, P0 ;  /* 0x00000005ff007c0c */ /* 0x000fda000bf05300 */
[----:B------:R-:W-:Y:S05]  /*0e30*/  @!P0 BRA `(.L_x_12) ;  /* 0x00000000000c8947 */ /* 0x000fea0003800000 */
[----:B0-----:R-:W1:Y:S02]  /*0e40*/  LDC.64 R4, c[0x0][0x590] ;  /* 0x00016400ff047b82 */ /* 0x001e640000000a00 */
[----:B-1----:R1:W5:Y:S01]  /*0e50*/  LDG.E R155, desc[UR36][R4.64] ;  /* 0x00000024049b7981 */ /* 0x002362000c1e1900 */
[----:B------:R-:W-:Y:S05]  /*0e60*/  BRA `(.L_x_11) ;  /* 0x0000000000087947 */ /* 0x000fea0003800000 */
.L_x_12:
[----:B------:R-:W-:Y:S02]  /*0e70*/  ULDC UR4, c[0x0][0x584] ;  /* 0x0001610000047ab9 */ /* 0x000fe40000000800 */
[----:B-1----:R-:W-:-:S07]  /*0e80*/  IMAD.U32 R155, RZ, RZ, UR4 ;  /* 0x00000004ff9b7e24 */ /* 0x002fce000f8e00ff */
.L_x_11:
[----:B------:R-:W-:-:S13]  /*0e90*/  LOP3.LUT P0, RZ, R0, 0xff, RZ, 0xc0, !PT ;  /* 0x000000ff00ff7812 */ /* 0x000fda000780c0ff */
[----:B------:R-:W-:Y:S05]  /*0ea0*/  @!P0 EXIT ;  /* 0x000000000000894d */ /* 0x000fea0003800000 */
[----:B------:R-:W-:Y:S01]  /*0eb0*/  ULDC UR4, c[0x0][0x28c] ;  /* 0x0000a30000047ab9 */ /* 0x000fe20000000800 */
[----:B------:R-:W-:Y:S01]  /*0ec0*/  LOP3.LUT R160, R19, 0x1, RZ, 0xfc, !PT ;  /* 0x0000000113a07812 */ /* 0x000fe200078efcff */
[----:B------:R-:W-:Y:S01]  /*0ed0*/  UIADD3 UR4, UR4, 0x7f, URZ ;  /* 0x0000007f04047890 */ /* 0x000fe2000fffe03f */
[----:B------:R-:W-:Y:S01]  /*0ee0*/  UMOV UR38, URZ ;  /* 0x0000003f00267c82 */ /* 0x000fe20008000000 */
[----:B------:R-:W-:Y:S02]  /*0ef0*/  UMOV UR39, URZ ;  /* 0x0000003f00277c82 */ /* 0x000fe40008000000 */
[----:B------:R-:W-:-:S04]  /*0f00*/  USHF.R.S32.HI UR5, URZ, 0x1f, UR4 ;  /* 0x0000001f3f057899 */ /* 0x000fc80008011404 */
[----:B------:R-:W-:-:S04]  /*0f10*/  ULEA.HI UR5, UR5, UR4, URZ, 0x7 ;  /* 0x0000000405057291 */ /* 0x000fc8000f8f383f */
[----:B------:R-:W-:-:S12]  /*0f20*/  USHF.R.S32.HI UR40, URZ, 0x7, UR5 ;  /* 0x000000073f287899 */ /* 0x000fd80008011405 */
.L_x_286:
[----:B------:R-:W-:Y:S01]  /*0f30*/  LOP3.LUT R0, R18, 0x80, RZ, 0xc0, !PT ;  /* 0x0000008012007812 */ /* 0x000fe200078ec0ff */
[----:B--2---:R-:W2:Y:S01]  /*0f40*/  S2UR UR7, SR_CgaCtaId ;  /* 0x00000000000779c3 */ /* 0x004ea20000008800 */
[----:B------:R-:W-:Y:S02]  /*0f50*/  UMOV UR6, 0x400 ;  /* 0x0000040000067882 */ /* 0x000fe40000000000 */
[----:B------:R-:W-:-:S06]  /*0f60*/  SHF.R.U32.HI R0, RZ, 0x7, R0 ;  /* 0x00000007ff007819 */ /* 0x000fcc0000011600 */
[----:B---3--:R-:W3:Y:S01]  /*0f70*/  SHFL.IDX PT, R0, R0, RZ, 0x1f ;  /* 0x00001fff00007589 */ /* 0x008ee200000e0000 */
[----:B--2---:R-:W-:Y:S01]  /*0f80*/  ULEA UR42, UR7, UR6, 0x18 ;  /* 0x00000006072a7291 */ /* 0x004fe2000f8ec03f */
[----:B---3--:R-:W-:-:S13]  /*0f90*/  R2UR UR4, R0 ;  /* 0x00000000000472ca */ /* 0x008fda00000e0000 */
[----:B------:R-:W-:-:S04]  /*0fa0*/  ULEA.HI UR5, UR4, UR4, URZ, 0x1 ;  /* 0x0000000404057291 */ /* 0x000fc8000f8f083f */
[----:B------:R-:W-:-:S04]  /*0fb0*/  ULOP3.LUT UR5, UR5, 0x7fffe, URZ, 0xc0, !UPT ;  /* 0x0007fffe05057892 */ /* 0x000fc8000f8ec03f */
[----:B------:R-:W-:-:S03]  /*0fc0*/  UIADD3 UR5, UR4, -UR5, URZ ;  /* 0x8000000504057290 */ /* 0x000fc6000fffe03f */
[----:B------:R-:W-:Y:S01]  /*0fd0*/  ULDC UR4, c[0x0][0x28c] ;  /* 0x0000a30000047ab9 */ /* 0x000fe20000000800 */
[----:B------:R-:W-:Y:S01]  /*0fe0*/  ULEA UR5, UR5, UR42, 0xd ;  /* 0x0000002a05057291 */ /* 0x000fe2000f8e683f */
[----:B------:R-:W-:-:S03]  /*0ff0*/  ISETP.LT.AND P0, PT, RZ, UR4, PT ;  /* 0x00000004ff007c0c */ /* 0x000fc6000bf01270 */
[----:B------:R-:W-:-:S04]  /*1000*/  UIADD3 UR5, UR5, 0x100, URZ ;  /* 0x0000010005057890 */ /* 0x000fc8000fffe03f */
[----:B------:R-:W-:-:S04]  /*1010*/  USHF.R.U32.HI UR5, URZ, 0x4, UR5 ;  /* 0x000000043f057899 */ /* 0x000fc80008011605 */
[----:B------:R-:W-:Y:S02]  /*1020*/  ULOP3.LUT UR41, UR5, 0x3fff, URZ, 0xc0, !UPT ;  /* 0x00003fff05297892 */ /* 0x000fe4000f8ec03f */
[----:B-1--4-:R-:W-:Y:S10]  /*1030*/  @P0 BRA `(.L_x_13) ;  /* 0x0000000000400947 */ /* 0x012ff40003800000 */
[----:B------:R-:W-:Y:S01]  /*1040*/  MOV R0, 0x0 ;  /* 0x0000000000007802 */ /* 0x000fe20000000f00 */
[----:B------:R-:W-:Y:S01]  /*1050*/  ULDC.64 UR4, c[0x4][0x68] ;  /* 0x01001a0000047ab9 */ /* 0x000fe20000000a00 */
[----:B------:R-:W-:Y:S01]  /*1060*/  ULDC.64 UR6, c[0x4][0x8] ;  /* 0x0100020000067ab9 */ /* 0x000fe20000000a00 */
[----:B01----:R-:W-:Y:S01]  /*1070*/  IMAD.U32 R4, RZ, RZ, UR4 ;  /* 0x00000004ff047e24 */ /* 0x003fe2000f8e00ff */
[----:B------:R0:W1:Y:S01]  /*1080*/  LDC.64 R14, c[0x4][R0] ;  /* 0x01000000000e7b82 */ /* 0x0000620000000a00 */
[----:B------:R-:W-:Y:S01]  /*1090*/  IMAD.U32 R5, RZ, RZ, UR5 ;  /* 0x00000005ff057e24 */ /* 0x000fe2000f8e00ff */
[----:B------:R-:W-:Y:S01]  /*10a0*/  ULDC.64 UR4, c[0x4][0x70] ;  /* 0x01001c0000047ab9 */ /* 0x000fe20000000a00 */
[----:B------:R-:W-:Y:S02]  /*10b0*/  IMAD.U32 R10, RZ, RZ, UR6 ;  /* 0x00000006ff0a7e24 */ /* 0x000fe4000f8e00ff */
[----:B------:R-:W-:Y:S02]  /*10c0*/  IMAD.U32 R6, RZ, RZ, UR4 ;  /* 0x00000004ff067e24 */ /* 0x000fe4000f8e00ff */
[----:B------:R-:W-:-:S02]  /*10d0*/  IMAD.U32 R7, RZ, RZ, UR5 ;  /* 0x00000005ff077e24 */ /* 0x000fc4000f8e00ff */
[----:B------:R-:W-:Y:S02]  /*10e0*/  IMAD.U32 R11, RZ, RZ, UR7 ;  /* 0x00000007ff0b7e24 */ /* 0x000fe4000f8e00ff */
[----:B------:R-:W-:Y:S02]  /*10f0*/  IMAD.MOV.U32 R8, RZ, RZ, 0x1e1 ;  /* 0x000001e1ff087424 */ /* 0x000fe400078e00ff */
[----:B------:R-:W-:Y:S02]  /*1100*/  IMAD.MOV.U32 R12, RZ, RZ, 0x1 ;  /* 0x00000001ff0c7424 */ /* 0x000fe400078e00ff */
[----:B0-----:R-:W-:-:S07]  /*1110*/  IMAD.MOV.U32 R13, RZ, RZ, RZ ;  /* 0x000000ffff0d7224 */ /* 0x001fce00078e00ff */
[----:B------:R-:W-:-:S07]  /*1120*/  LEPC R20, `(.L_x_13) ;  /* 0x000000001014794e */ /* 0x000fce0000000000 */
[----:B-1---5:R-:W-:Y:S05]  /*1130*/  CALL.ABS.NOINC R14 ;  /* 0x000000000e007343 */ /* 0x022fea0003c00000 */
.L_x_13:
[----:B------:R-:W-:-:S13]  /*1140*/  ISETP.NE.AND P0, PT, R160, 0x3, PT ;  /* 0x00000003a000780c */ /* 0x000fda0003f05270 */
[----:B------:R-:W-:Y:S05]  /*1150*/  @!P0 BRA `(.L_x_14) ;  /* 0x0000000000048947 */ /* 0x000fea0003800000 */
[----:B------:R-:W-:Y:S01]  /*1160*/  BPT.TRAP 0x1 ;  /* 0x000000040000795c */ /* 0x000fe20000300000 */
.L_x_14:
[----:B------:R-:W-:Y:S02]  /*1170*/  IMAD.U32 R3, RZ, RZ, UR39 ;  /* 0x00000027ff037e24 */ /* 0x000fe4000f8e00ff */
[----:B------:R-:W-:-:S03]  /*1180*/  IMAD.U32 R0, RZ, RZ, UR38 ;  /* 0x00000026ff007e24 */ /* 0x000fc6000f8e00ff */
[----:B------:R-:W-:Y:S02]  /*1190*/  LEA R3, R3, UR42, 0x3 ;  /* 0x0000002a03037c11 */ /* 0x000fe4000f8e18ff */
[----:B------:R-:W-:-:S04]  /*11a0*/  SHF.L.U32 R0, R0, 0x1f, RZ ;  /* 0x0000001f00007819 */ /* 0x000fc800000006ff */
[----:B------:R2:W3:Y:S01]  /*11b0*/  SYNCS.PHASECHK.TRANS64.TRYWAIT P1, [R3+URZ], R0 ;  /* 0x00000000030075a7 */ /* 0x0004e2000802017f */
[----:B------:R-:W-:Y:S05]  /*11c0*/  @!P0 BRA `(.L_x_15) ;  /* 0x0000000000048947 */ /* 0x000fea0003800000 */
[----:B------:R-:W-:Y:S01]  /*11d0*/  BPT.TRAP 0x1 ;  /* 0x000000040000795c */ /* 0x000fe20000300000 */
.L_x_15:
[----:B---3--:R-:W-:Y:S05]  /*11e0*/  @P1 BRA `(.L_x_16) ;  /* 0x0000000000081947 */ /* 0x008fea0003800000 */
[----:B------:R-:W3:Y:S02]  /*11f0*/  SYNCS.PHASECHK.TRANS64.TRYWAIT P1, [R3+URZ], R0 ;  /* 0x00000000030075a7 */ /* 0x000ee4000802017f */
[----:B---3--:R-:W-:Y:S05]  /*1200*/  @!P1 BRA `(.L_x_17) ;  /* 0x000000b0006c9947 */ /* 0x008fea0003800000 */
.L_x_16:
[----:B------:R-:W-:-:S04]  /*1210*/  UISETP.LT.AND UP0, UPT, UR40, 0x1, UPT ;  /* 0x000000012800788c */ /* 0x000fc8000bf01270 */
[----:B------:R-:W-:-:S04]  /*1220*/  USEL UR4, UR40, 0x1, UP0 ;  /* 0x0000000128047887 */ /* 0x000fc80008000000 */
[----:B------:R-:W-:-:S06]  /*1230*/  UIADD3 UR4, UR40, -UR4, URZ ;  /* 0x8000000428047290 */ /* 0x000fcc000fffe03f */
[----:B--23--:R-:W-:Y:S01]  /*1240*/  IMAD.U32 R0, RZ, RZ, UR4 ;  /* 0x00000004ff007e24 */ /* 0x00cfe2000f8e00ff */
[----:B------:R-:W-:Y:S05]  /*1250*/  WARPSYNC.ALL ;  /* 0x0000000000007948 */ /* 0x000fea0003800000 */
[----:B------:R-:W-:Y:S01]  /*1260*/  ISETP.GE.AND P1, PT, R0, 0x1, PT ;  /* 0x000000010000780c */ /* 0x000fe20003f26270 */
[----:B------:R-:W-:Y:S01]  /*1270*/  UIADD3 UR4, UR42, 0x40100, URZ ;  /* 0x000401002a047890 */ /* 0x000fe2000fffe03f */
[----:B------:R-:W-:Y:S01]  /*1280*/  WARPGROUP.ARRIVE ;  /* 0x00000000000079c5 */ /* 0x000fe20000000000 */
[----:B------:R-:W-:Y:S01]  /*1290*/  UMOV UR9, 0x40000040 ;  /* 0x4000004000097882 */ /* 0x000fe20000000000 */
[----:B------:R-:W-:Y:S01]  /*12a0*/  UMOV UR11, 0x40000040 ;  /* 0x40000040000b7882 */ /* 0x000fe20000000000 */
[----:B------:R-:W-:Y:S01]  /*12b0*/  USHF.R.U32.HI UR4, URZ, 0x4, UR4 ;  /* 0x000000043f047899 */ /* 0x000fe20008011604 */
[----:B------:R-:W-:Y:S01]  /*12c0*/  UMOV UR13, 0x40000040 ;  /* 0x40000040000d7882 */ /* 0x000fe20000000000 */
[----:B------:R-:W-:-:S02]  /*12d0*/  UMOV UR15, 0x40000040 ;  /* 0x40000040000f7882 */ /* 0x000fc40000000000 */
[----:B------:R-:W-:Y:S02]  /*12e0*/  ULOP3.LUT UR5, UR4, 0x3fff, URZ, 0xc0, !UPT ;  /* 0x00003fff04057892 */ /* 0x000fe4000f8ec03f */
[----:B------:R-:W-:Y:S02]  /*12f0*/  ULOP3.LUT UR4, UR41, 0x10000, URZ, 0xfc, !UPT ;  /* 0x0001000029047892 */ /* 0x000fe4000f8efc3f */
[----:B------:R-:W-:Y:S02]  /*1300*/  ULOP3.LUT UR5, UR5, 0x10000, URZ, 0xfc, !UPT ;  /* 0x0001000005057892 */ /* 0x000fe4000f8efc3f */
[----:B------:R-:W-:Y:S02]  /*1310*/  ULEA UR8, UR39, UR4, 0xc ;  /* 0x0000000427087291 */ /* 0x000fe4000f8e603f */
[----:B------:R-:W-:Y:S02]  /*1320*/  ULEA UR6, UR39, UR5, 0xd ;  /* 0x0000000527067291 */ /* 0x000fe4000f8e683f */
[----:B------:R-:W-:-:S02]  /*1330*/  UIADD3 UR12, UR8, 0x2, URZ ;  /* 0x00000002080c7890 */ /* 0x000fc4000fffe03f */
[----:B------:R-:W-:-:S03]  /*1340*/  UIADD3 UR14, UR6, 0x2, URZ ;  /* 0x00000002060e7890 */ /* 0x000fc6000fffe03f */
[----:B------:R-:W-:Y:S02]  /*1350*/  UMOV UR10, UR6 ;  /* 0x00000006000a7c82 */ /* 0x000fe40008000000 */
[----:B------:R-:W-:Y:S01]  /*1360*/  HGMMA.64x256x8.F32.TF32 R24, gdesc[UR8], RZ, !UPT, gsb0 ;  /* 0x07e00000081879f0 */ /* 0x000fe2000c0028ff */
[----:B------:R-:W-:Y:S01]  /*1370*/  UIADD3 UR10, UR6, 0x1806, URZ ;  /* 0x00001806060a7890 */ /* 0x000fe2000fffe03f */
[----:B------:R-:W-:Y:S01]  /*1380*/  UMOV UR9, 0x40000040 ;  /* 0x4000004000097882 */ /* 0x000fe20000000000 */
[----:B------:R-:W-:Y:S01]  /*1390*/  UMOV UR11, 0x40000040 ;  /* 0x40000040000b7882 */ /* 0x000fe20000000000 */
[----:B------:R-:W-:Y:S02]  /*13a0*/  WARPGROUP.DEPBAR.LE gsb0, 0x0 ;  /* 0x00008000000079c5 */ /* 0x000fe40000010000 */
[----:B------:R-:W-:-:S15]  /*13b0*/  WARPGROUP.ARRIVE ;  /* 0x00000000000079c5 */ /* 0x000fde0000000000 */
[----:B------:R-:W-:-:S07]  /*13c0*/  NOP ;  /* 0x0000000000007918 */ /* 0x000fce0000000000 */
[----:B------:R-:W-:Y:S01]  /*13d0*/  HGMMA.64x256x8.F32.TF32 R24, gdesc[UR12], R24, gsb0 ;  /* 0x07e000000c1879f0 */ /* 0x000fe20008002818 */
[----:B------:R-:W-:Y:S02]  /*13e0*/  UIADD3 UR12, UR8, 0x4, URZ ;  /* 0x00000004080c7890 */ /* 0x000fe4000fffe03f */
[----:B------:R-:W-:Y:S01]  /*13f0*/  UIADD3 UR14, UR6, 0x4, URZ ;  /* 0x00000004060e7890 */ /* 0x000fe2000fffe03f */
[----:B------:R-:W-:Y:S01]  /*1400*/  UMOV UR13, 0x40000040 ;  /* 0x40000040000d7882 */ /* 0x000fe20000000000 */
[----:B------:R-:W-:Y:S01]  /*1410*/  UMOV UR15, 0x40000040 ;  /* 0x40000040000f7882 */ /* 0x000fe20000000000 */
[----:B------:R-:W-:Y:S02]  /*1420*/  WARPGROUP.DEPBAR.LE gsb0, 0x0 ;  /* 0x00008000000079c5 */ /* 0x000fe40000010000 */
[----:B------:R-:W-:-:S15]  /*1430*/  WARPGROUP.ARRIVE ;  /* 0x00000000000079c5 */ /* 0x000fde0000000000 */
[----:B------:R-:W-:-:S05]  /*1440*/  NOP ;  /* 0x0000000000007918 */ /* 0x000fca0000000000 */
        /* <DEDUP_REMOVED lines=93> */
[----:B------:R-:W-:Y:S01]  /*1a20*/  UIADD3 UR8, UR8, 0xc06, URZ ;  /* 0x00000c0608087890 */ /* 0x000fe2000fffe03f */
[----:B------:R-:W-:Y:S02]  /*1a30*/  WARPGROUP.DEPBAR.LE gsb0, 0x0 ;  /* 0x00008000000079c5 */ /* 0x000fe40000010000 */
[----:B------:R-:W-:-:S15]  /*1a40*/  WARPGROUP.ARRIVE ;  /* 0x00000000000079c5 */ /* 0x000fde0000000000 */
[----:B------:R-:W-:-:S04]  /*1a50*/  NOP ;  /* 0x0000000000007918 */ /* 0x000fc80000000000 */
[----:B------:R-:W-:Y:S03]  /*1a60*/  HGMMA.64x256x8.F32.TF32 R24, gdesc[UR12], R24, gsb0 ;  /* 0x07e000000c1879f0 */ /* 0x000fe60008002818 */
[----:B------:R-:W-:Y:S02]  /*1a70*/  WARPGROUP.DEPBAR.LE gsb0, 0x0 ;  /* 0x00008000000079c5 */ /* 0x000fe40000010000 */
[----:B------:R-:W-:-:S15]  /*1a80*/  WARPGROUP.ARRIVE ;  /* 0x00000000000079c5 */ /* 0x000fde0000000000 */
[----:B------:R-:W-:-:S08]  /*1a90*/  NOP ;  /* 0x0000000000007918 */ /* 0x000fd00000000000 */
[----:B------:R-:W-:Y:S03]  /*1aa0*/  HGMMA.64x256x8.F32.TF32 R24, gdesc[UR8], R24, gsb0 ;  /* 0x07e00000081879f0 */ /* 0x000fe60008002818 */
[----:B------:R-:W-:Y:S02]  /*1ab0*/  WARPGROUP.DEPBAR.LE gsb0, 0x0 ;  /* 0x00008000000079c5 */ /* 0x000fe40000010000 */
[----:B------:R-:W-:Y:S05]  /*1ac0*/  @!P1 BRA `(.L_x_18) ;  /* 0x0000000800a49947 */ /* 0x000fea0003800000 */
[----:B------:R-:W-:-:S04]  /*1ad0*/  UIADD3 UR6, UR39, 0x1, URZ ;  /* 0x0000000127067890 */ /* 0x000fc8000fffe03f */
[----:B------:R-:W-:-:S04]  /*1ae0*/  UISETP.NE.AND UP0, UPT, UR6, 0x4, UPT ;  /* 0x000000040600788c */ /* 0x000fc8000bf05270 */
[----:B------:R-:W-:Y:S02]  /*1af0*/  USEL UR7, URZ, 0x1, UP0 ;  /* 0x000000013f077887 */ /* 0x000fe40008000000 */
[----:B------:R-:W-:Y:S02]  /*1b00*/  USEL UR6, UR6, URZ, UP0 ;  /* 0x0000003f06067287 */ /* 0x000fe40008000000 */
[----:B------:R-:W-:-:S06]  /*1b10*/  ULOP3.LUT UR7, UR38, UR7, URZ, 0x3c, !UPT ;  /* 0x0000000726077292 */ /* 0x000fcc000f8e3c3f */
[----:B01----:R-:W-:Y:S01]  /*1b20*/  IMAD.U32 R5, RZ, RZ, UR7 ;  /* 0x00000007ff057e24 */ /* 0x003fe2000f8e00ff */
[----:B------:R-:W-:-:S06]  /*1b30*/  UMOV UR7, UR39 ;  /* 0x0000002700077c82 */ /* 0x000fcc0008000000 */
.L_x_25:
[----:B01----:R-:W-:Y:S05]  /*1b40*/  @!P0 BRA `(.L_x_19) ;  /* 0x0000000000048947 */ /* 0x003fea0003800000 */
[----:B------:R-:W-:Y:S01]  /*1b50*/  BPT.TRAP 0x1 ;  /* 0x000000040000795c */ /* 0x000fe20000300000 */
.L_x_19:
[----:B------:R-:W0:Y:S01]  /*1b60*/  S2UR UR9, SR_CgaCtaId ;  /* 0x00000000000979c3 */ /* 0x000e220000008800 */
[----:B------:R-:W-:Y:S01]  /*1b70*/  UMOV UR8, 0x400 ;  /* 0x0000040000087882 */ /* 0x000fe20000000000 */
[----:B------:R-:W-:Y:S01]  /*1b80*/  SHF.L.U32 R3, R5, 0x1f, RZ ;  /* 0x0000001f05037819 */ /* 0x000fe200000006ff */
[----:B0-----:R-:W-:-:S04]  /*1b90*/  ULEA UR8, UR9, UR8, 0x18 ;  /* 0x0000000809087291 */ /* 0x001fc8000f8ec03f */
[----:B------:R-:W-:-:S09]  /*1ba0*/  ULEA UR9, UR6, UR8, 0x3 ;  /* 0x0000000806097291 */ /* 0x000fd2000f8e183f */
[----:B------:R0:W1:Y:S01]  /*1bb0*/  SYNCS.PHASECHK.TRANS64.TRYWAIT P1, [UR9], R3 ;  /* 0x00000003ff0075a7 */ /* 0x0000620008020149 */
[----:B------:R-:W-:Y:S05]  /*1bc0*/  @!P0 BRA `(.L_x_20) ;  /* 0x0000000000048947 */ /* 0x000fea0003800000 */
[----:B------:R-:W-:Y:S01]  /*1bd0*/  BPT.TRAP 0x1 ;  /* 0x000000040000795c */ /* 0x000fe20000300000 */
.L_x_20:
[----:B-1----:R-:W-:Y:S05]  /*1be0*/  @P1 BRA `(.L_x_21) ;  /* 0x0000000000081947 */ /* 0x002fea0003800000 */
[----:B------:R-:W1:Y:S02]  /*1bf0*/  SYNCS.PHASECHK.TRANS64.TRYWAIT P1, [UR9], R3 ;  /* 0x00000003ff0075a7 */ /* 0x000e640008020149 */
[----:B-1----:R-:W-:Y:S05]  /*1c00*/  @!P1 BRA `(.L_x_22) ;  /* 0x000000a800009947 */ /* 0x002fea0003800000 */
.L_x_21:
[----:B------:R-:W-:Y:S01]  /*1c10*/  ULEA UR12, UR6, UR5, 0xd ;  /* 0x00000005060c7291 */ /* 0x000fe2000f8e683f */
[----:B------:R-:W-:Y:S01]  /*1c20*/  WARPGROUP.ARRIVE ;  /* 0x00000000000079c5 */ /* 0x000fe20000000000 */
[----:B------:R-:W-:Y:S01]  /*1c30*/  ULEA UR10, UR6, UR4, 0xc ;  /* 0x00000004060a7291 */ /* 0x000fe2000f8e603f */
[----:B------:R-:W-:Y:S01]  /*1c40*/  UMOV UR19, 0x40000040 ;  /* 0x4000004000137882 */ /* 0x000fe20000000000 */
[----:B------:R-:W-:Y:S01]  /*1c50*/  UMOV UR17, 0x40000040 ;  /* 0x4000004000117882 */ /* 0x000fe20000000000 */
[----:B------:R-:W-:Y:S02]  /*1c60*/  UIADD3 UR14, UR12, 0x1806, URZ ;  /* 0x000018060c0e7890 */ /* 0x000fe4000fffe03f */
[----:B------:R-:W-:Y:S02]  /*1c70*/  UMOV UR18, UR12 ;  /* 0x0000000c00127c82 */ /* 0x000fe40008000000 */
[----:B------:R-:W-:Y:S01]  /*1c80*/  UMOV UR16, UR10 ;  /* 0x0000000a00107c82 */ /* 0x000fe20008000000 */
[----:B------:R-:W-:Y:S01]  /*1c90*/  UMOV UR15, 0x40000040 ;  /* 0x40000040000f7882 */ /* 0x000fe20000000000 */
[----:B------:R-:W-:Y:S01]  /*1ca0*/  HGMMA.64x256x8.F32.TF32 R24, gdesc[UR16], R24, gsb0 ;  /* 0x07e00000101879f0 */ /* 0x000fe20008002818 */
[----:B------:R-:W-:-:S02]  /*1cb0*/  UIADD3 UR18, UR12, 0x2, URZ ;  /* 0x000000020c127890 */ /* 0x000fc4000fffe03f */
[----:B------:R-:W-:Y:S01]  /*1cc0*/  UIADD3 UR16, UR10, 0x2, URZ ;  /* 0x000000020a107890 */ /* 0x000fe2000fffe03f */
[----:B------:R-:W-:Y:S01]  /*1cd0*/  UMOV UR19, 0x40000040 ;  /* 0x4000004000137882 */ /* 0x000fe20000000000 */
[----:B------:R-:W-:Y:S01]  /*1ce0*/  UMOV UR17, 0x40000040 ;  /* 0x4000004000117882 */ /* 0x000fe20000000000 */
[----:B------:R-:W-:Y:S01]  /*1cf0*/  UMOV UR13, 0x40000040 ;  /* 0x40000040000d7882 */ /* 0x000fe20000000000 */
[----:B------:R-:W-:Y:S02]  /*1d00*/  WARPGROUP.DEPBAR.LE gsb0, 0x0 ;  /* 0x00008000000079c5 */ /* 0x000fe40000010000 */
[----:B------:R-:W-:-:S15]  /*1d10*/  WARPGROUP.ARRIVE ;  /* 0x00000000000079c5 */ /* 0x000fde0000000000 */
[----:B------:R-:W-:-:S04]  /*1d20*/  NOP ;  /* 0x0000000000007918 */ /* 0x000fc80000000000 */
        /* <DEDUP_REMOVED lines=112> */
[----:B------:R-:W-:Y:S01]  /*2430*/  BPT.TRAP 0x1 ;  /* 0x000000040000795c */ /* 0x000fe20000300000 */
.L_x_23:
[----:B------:R-:W-:Y:S01]  /*2440*/  ULEA UR8, UR7, UR8, 0x3 ;  /* 0x0000000807087291 */ /* 0x000fe2000f8e183f */
[----:B------:R-:W-:-:S03]  /*2450*/  ISETP.GT.U32.AND P1, PT, R19, 0x1, PT ;  /* 0x000000011300780c */ /* 0x000fc60003f24070 */
[----:B------:R-:W-:-:S04]  /*2460*/  UIADD3 UR8, UR8, 0x20, URZ ;  /* 0x0000002008087890 */ /* 0x000fc8000fffe03f */
[----:B------:R-:W-:-:S09]  /*2470*/  UPRMT UR8, URZ, 0x654, UR8 ;  /* 0x000006543f087896 */ /* 0x000fd20008000008 */
[----:B------:R-:W-:Y:S01]  /*2480*/  SYNCS.ARRIVE.TRANS64.RED.A1T0 RZ, [UR8], RZ ;  /* 0x000000ffffff79a7 */ /* 0x000fe20008100408 */
[----:B------:R-:W-:Y:S05]  /*2490*/  @P1 BRA `(.L_x_24) ;  /* 0x0000000000041947 */ /* 0x000fea0003800000 */
[----:B------:R-:W-:Y:S01]  /*24a0*/  BPT.TRAP 0x1 ;  /* 0x000000040000795c */ /* 0x000fe20000300000 */
.L_x_24:
[----:B------:R-:W-:Y:S01]  /*24b0*/  UIADD3 UR6, UR6, 0x1, URZ ;  /* 0x0000000106067890 */ /* 0x000fe2000fffe03f */
[C---:B------:R-:W-:Y:S01]  /*24c0*/  ISETP.GT.AND P1, PT, R0.reuse, 0x1, PT ;  /* 0x000000010000780c */ /* 0x040fe20003f24270 */
[----:B------:R-:W-:Y:S01]  /*24d0*/  UIADD3 UR7, UR7, 0x1, URZ ;  /* 0x0000000107077890 */ /* 0x000fe2000fffe03f */
[----:B------:R-:W-:Y:S01]  /*24e0*/  VIADD R0, R0, 0xffffffff ;  /* 0xffffffff00007836 */ /* 0x000fe20000000000 */
[----:B------:R-:W-:Y:S02]  /*24f0*/  UISETP.NE.AND UP0, UPT, UR6, 0x4, UPT ;  /* 0x000000040600788c */ /* 0x000fe4000bf05270 */
[----:B------:R-:W-:Y:S02]  /*2500*/  UISETP.NE.AND UP1, UPT, UR7, 0x4, UPT ;  /* 0x000000040700788c */ /* 0x000fe4000bf25270 */
[----:B------:R-:W-:Y:S02]  /*2510*/  USEL UR8, URZ, 0x1, UP0 ;  /* 0x000000013f087887 */ /* 0x000fe40008000000 */
[----:B------:R-:W-:-:S02]  /*2520*/  USEL UR6, UR6, URZ, UP0 ;  /* 0x0000003f06067287 */ /* 0x000fc40008000000 */
[----:B------:R-:W-:Y:S02]  /*2530*/  USEL UR7, UR7, URZ, UP1 ;  /* 0x0000003f07077287 */ /* 0x000fe40008800000 */
[----:B------:R-:W-:Y:S01]  /*2540*/  LOP3.LUT R5, R5, UR8, RZ, 0x3c, !PT ;  /* 0x0000000805057c12 */ /* 0x000fe2000f8e3cff */
[----:B------:R-:W-:Y:S09]  /*2550*/  @P1 BRA `(.L_x_25) ;  /* 0xfffffff400781947 */ /* 0x000ff2000383ffff */
.L_x_18:
[----:B------:R-:W2:Y:S02]  /*2560*/  LDC R0, c[0x0][0x28c] ;  /* 0x0000a300ff007b82 */ /* 0x000ea40000000800 */
[----:B--2---:R-:W-:-:S13]  /*2570*/  ISETP.GE.AND P1, PT, R0, 0x1, PT ;  /* 0x000000010000780c */ /* 0x004fda0003f26270 */
[----:B------:R-:W-:Y:S05]  /*2580*/  @!P1 BRA `(.L_x_26) ;  /* 0x0000000000409947 */ /* 0x000fea0003800000 */
[----:B------:R-:W-:Y:S05]  /*2590*/  @!P0 BRA `(.L_x_27) ;  /* 0x0000000000048947 */ /* 0x000fea0003800000 */
[----:B------:R-:W-:Y:S01]  /*25a0*/  BPT.TRAP 0x1 ;  /* 0x000000040000795c */ /* 0x000fe20000300000 */
.L_x_27:
[----:B------:R-:W2:Y:S01]  /*25b0*/  S2UR UR6, SR_CgaCtaId ;  /* 0x00000000000679c3 */ /* 0x000ea20000008800 */
[----:B------:R-:W-:Y:S01]  /*25c0*/  UISETP.LT.AND UP0, UPT, UR40, 0x1, UPT ;  /* 0x000000012800788c */ /* 0x000fe2000bf01270 */
[----:B------:R-:W-:Y:S01]  /*25d0*/  ISETP.GT.U32.AND P0, PT, R19, 0x1, PT ;  /* 0x000000011300780c */ /* 0x000fe20003f04070 */
[----:B------:R-:W-:Y:S02]  /*25e0*/  UMOV UR5, 0x400 ;  /* 0x0000040000057882 */ /* 0x000fe40000000000 */
[----:B------:R-:W-:-:S04]  /*25f0*/  USEL UR4, UR40, 0x1, UP0 ;  /* 0x0000000128047887 */ /* 0x000fc80008000000 */
[----:B------:R-:W-:-:S04]  /*2600*/  UIADD3 UR4, UR39, UR40, -UR4 ;  /* 0x0000002827047290 */ /* 0x000fc8000fffe804 */
[----:B------:R-:W-:-:S04]  /*2610*/  USHF.L.U32 UR4, UR4, 0x3, URZ ;  /* 0x0000000304047899 */ /* 0x000fc8000800063f */
[----:B------:R-:W-:Y:S02]  /*2620*/  ULOP3.LUT UR4, UR4, 0x18, URZ, 0xc0, !UPT ;  /* 0x0000001804047892 */ /* 0x000fe4000f8ec03f */
[----:B--2---:R-:W-:-:S04]  /*2630*/  ULEA UR5, UR6, UR5, 0x18 ;  /* 0x0000000506057291 */ /* 0x004fc8000f8ec03f */
[----:B------:R-:W-:-:S04]  /*2640*/  UIADD3 UR4, UR5, 0x20, UR4 ;  /* 0x0000002005047890 */ /* 0x000fc8000fffe004 */
[----:B------:R-:W-:-:S09]  /*2650*/  UPRMT UR4, URZ, 0x654, UR4 ;  /* 0x000006543f047896 */ /* 0x000fd20008000004 */
[----:B------:R-:W-:Y:S01]  /*2660*/  SYNCS.ARRIVE.TRANS64.RED.A1T0 RZ, [UR4], RZ ;  /* 0x000000ffffff79a7 */ /* 0x000fe20008100404 */
[----:B------:R-:W-:Y:S05]  /*2670*/  @P0 BRA `(.L_x_26) ;  /* 0x0000000000040947 */ /* 0x000fea0003800000 */
[----:B------:R-:W-:Y:S01]  /*2680*/  BPT.TRAP 0x1 ;  /* 0x000000040000795c */ /* 0x000fe20000300000 */
.L_x_26:
[----:B------:R-:W2:Y:S01]  /*2690*/  LDC R7, c[0x0][0x288] ;  /* 0x0000a200ff077b82 */ /* 0x000ea20000000800 */
[----:B01----:R-:W-:Y:S01]  /*26a0*/  SHF.R.U32.HI R3, RZ, 0x2, R18 ;  /* 0x00000002ff037819 */ /* 0x003fe20000011612 */
[----:B------:R-:W-:Y:S01]  /*26b0*/  UIADD3 UR39, UR40, UR39, URZ ;  /* 0x0000002728277290 */ /* 0x000fe2000fffe03f */
[C---:B------:R-:W-:Y:S01]  /*26c0*/  LOP3.LUT R4, R18.reuse, 0x60, RZ, 0xc0, !PT ;  /* 0x0000006012047812 */ /* 0x040fe200078ec0ff */
[----:B------:R-:W-:Y:S01]  /*26d0*/  ULDC UR8, c[0x0][0x284] ;  /* 0x0000a10000087ab9 */ /* 0x000fe20000000800 */
[----:B------:R-:W-:Y:S01]  /*26e0*/  LOP3.LUT R3, R3, 0x7, RZ, 0xc0, !PT ;  /* 0x0000000703037812 */ /* 0x000fe200078ec0ff */
[----:B------:R-:W-:Y:S01]  /*26f0*/  USHF.R.U32.HI UR4, URZ, 0x2, UR39 ;  /* 0x000000023f047899 */ /* 0x000fe20008011627 */
[----:B------:R-:W-:Y:S01]  /*2700*/  SHF.R.U32.HI R10, RZ, 0x1, R4 ;  /* 0x00000001ff0a7819 */ /* 0x000fe20000011604 */
[----:B------:R-:W-:Y:S01]  /*2710*/  IMAD.SHL.U32 R4, R18, 0x2, RZ ;  /* 0x0000000212047824 */ /* 0x000fe200078e00ff */
[----:B------:R-:W-:Y:S01]  /*2720*/  LOP3.LUT R0, R22, 0x1, RZ, 0xc0, !PT ;  /* 0x0000000116007812 */ /* 0x000fe200078ec0ff */
[----:B------:R-:W-:Y:S01]  /*2730*/  ULOP3.LUT UR4, UR4, 0x1, URZ, 0xc0, !UPT ;  /* 0x0000000104047892 */ /* 0x000fe2000f8ec03f */
[----:B------:R-:W-:Y:S01]  /*2740*/  IADD3 R5, RZ, -R10, -R3 ;  /* 0x8000000aff057210 */ /* 0x000fe20007ffe803 */
[----:B------:R-:W-:Y:S01]  /*2750*/  UISETP.GT.U32.AND UP1, UPT, UR39, 0x3, UPT ;  /* 0x000000032700788c */ /* 0x000fe2000bf24070 */
[----:B------:R-:W-:Y:S01]  /*2760*/  LOP3.LUT R9, R4, 0x6, RZ, 0xc0, !PT ;  /* 0x0000000604097812 */ /* 0x000fe200078ec0ff */
[C---:B------:R-:W-:Y:S01]  /*2770*/  IMAD.SHL.U32 R6, R0.reuse, 0x40, RZ ;  /* 0x0000004000067824 */ /* 0x040fe200078e00ff */
[----:B------:R-:W-:Y:S01]  /*2780*/  UISETP.NE.U32.AND UP0, UPT, UR4, 0x1, UPT ;  /* 0x000000010400788c */ /* 0x000fe2000bf05070 */
[----:B------:R-:W-:Y:S01]  /*2790*/  IMAD R11, R0, -0x40, R5 ;  /* 0xffffffc0000b7824 */ /* 0x000fe200078e0205 */
[----:B------:R-:W-:Y:S01]  /*27a0*/  LOP3.LUT R0, R18, 0x3, RZ, 0xc0, !PT ;  /* 0x0000000312007812 */ /* 0x000fe200078ec0ff */
[----:B------:R-:W-:Y:S01]  /*27b0*/  ULDC.64 UR6, c[0x0][0x5d0] ;  /* 0x0001740000067ab9 */ /* 0x000fe20000000a00 */
[----:B------:R-:W-:Y:S01]  /*27c0*/  PRMT R8, R9, 0x6540, R152 ;  /* 0x0000654009087816 */ /* 0x000fe20000000098 */
[----:B------:R-:W-:Y:S01]  /*27d0*/  IMAD.SHL.U32 R152, R152, 0x100, RZ ;  /* 0x0000010098987824 */ /* 0x000fe200078e00ff */
[----:B------:R-:W-:Y:S01]  /*27e0*/  SHF.R.S32.HI R21, RZ, 0x1f, R23 ;  /* 0x0000001fff157819 */ /* 0x000fe20000011417 */
[----:B------:R-:W-:Y:S01]  /*27f0*/  UISETP.LT.U32.AND UP1, UPT, UR40, 0x4, UP1 ;  /* 0x000000042800788c */ /* 0x000fe20008f21070 */
[----:B------:R-:W-:Y:S01]  /*2800*/  SHF.R.S32.HI R9, RZ, 0x1f, R8 ;  /* 0x0000001fff097819 */ /* 0x000fe20000011408 */
[----:B--2---:R-:W-:Y:S01]  /*2810*/  IMAD R13, R0, -0x2, R7 ;  /* 0xfffffffe000d7824 */ /* 0x004fe200078e0207 */
[----:B------:R-:W-:Y:S01]  /*2820*/  ISETP.GE.AND P0, PT, R152, R7, PT ;  /* 0x000000079800720c */ /* 0x000fe20003f06270 */
[----:B------:R-:W-:Y:S01]  /*2830*/  IMAD.SHL.U32 R0, R153, 0x80, RZ ;  /* 0x0000008099007824 */ /* 0x000fe200078e00ff */
[----:B------:R-:W-:Y:S01]  /*2840*/  UISETP.GT.U32.AND UP0, UPT, UR40, 0x3, !UP0 ;  /* 0x000000032800788c */ /* 0x000fe2000c704070 */
[----:B------:R-:W-:Y:S01]  /*2850*/  IMAD R4, R21, UR6, RZ ;  /* 0x0000000615047c24 */ /* 0x000fe2000f8e02ff */
[----:B------:R-:W-:Y:S01]  /*2860*/  LOP3.LUT R3, R6, 0x40, R3, 0xe2, !PT ;  /* 0x0000004006037812 */ /* 0x000fe200078ee203 */
[----:B------:R-:W-:Y:S01]  /*2870*/  USEL UR5, URZ, 0x1, !UP1 ;  /* 0x000000013f057887 */ /* 0x000fe2000c800000 */
[C---:B------:R-:W-:Y:S01]  /*2880*/  ISETP.GE.OR P0, PT, R0.reuse, UR8, P0 ;  /* 0x0000000800007c0c */ /* 0x040fe20008706670 */
[----:B------:R-:W-:Y:S01]  /*2890*/  USEL UR4, URZ, 0x1, !UP0 ;  /* 0x000000013f047887 */ /* 0x000fe2000c000000 */
[----:B------:R-:W-:Y:S01]  /*28a0*/  IMAD.WIDE R6, R153, 0x80, RZ ;  /* 0x0000008099067825 */ /* 0x000fe200078e02ff */
[----:B------:R-:W-:Y:S01]  /*28b0*/  ULOP3.LUT UR39, UR39, 0x3, URZ, 0xc0, !UPT ;  /* 0x0000000327277892 */ /* 0x000fe2000f8ec03f */
[----:B------:R-:W-:Y:S01]  /*28c0*/  IADD3 R0, -R0, UR8, R11 ;  /* 0x0000000800007c10 */ /* 0x000fe2000fffe10b */
[----:B------:R-:W-:Y:S01]  /*28d0*/  ULOP3.LUT UR38, UR4, UR38, UR5, 0x96, !UPT ;  /* 0x0000002604267292 */ /* 0x000fe2000f8e9605 */
[C---:B------:R-:W-:Y:S01]  /*28e0*/  IMAD R15, R23.reuse, UR7, R4 ;  /* 0x00000007170f7c24 */ /* 0x040fe2000f8e0204 */
[----:B------:R-:W-:Y:S01]  /*28f0*/  LOP3.LUT R169, R6, R3, R10, 0xfe, !PT ;  /* 0x0000000306a97212 */ /* 0x000fe200078efe0a */
[----:B------:R-:W-:-:S04]  /*2900*/  IMAD.WIDE.U32 R4, R23, UR6, R8 ;  /* 0x0000000617047c25 */ /* 0x000fc8000f8e0008 */
[----:B------:R-:W-:Y:S02]  /*2910*/  IMAD.IADD R5, R5, 0x1, R15 ;  /* 0x0000000105057824 */ /* 0x000fe400078e020f */
[----:B------:R-:W-:Y:S02]  /*2920*/  IMAD.IADD R3, R13, 0x1, -R152 ;  /* 0x000000010d037824 */ /* 0x000fe400078e0a98 */
[----:B------:R-:W-:Y:S01]  /*2930*/  IMAD.MOV.U32 R153, RZ, RZ, -0x1 ;  /* 0xffffffffff997424 */ /* 0x000fe200078e00ff */
[----:B------:R-:W-:Y:S06]  /*2940*/  @P0 BRA `(.L_x_28) ;  /* 0x0000007800d80947 */ /* 0x000fec0003800000 */
[----:B------:R-:W0:Y:S01]  /*2950*/  LDC.64 R10, c[0x0][0x5c8] ;  /* 0x00017200ff0a7b82 */ /* 0x000e220000000a00 */
[----:B-----5:R-:W-:Y:S01]  /*2960*/  FSETP.NEU.AND P0, PT, R155, RZ, PT ;  /* 0x000000ff9b00720b */ /* 0x020fe20003f0d000 */
[----:B------:R-:W-:Y:S01]  /*2970*/  BSSY B0, `(.L_x_28) ;  /* 0x00007b3000007945 */ /* 0x000fe20003800000 */
[----:B------:R-:W-:-:S04]  /*2980*/  ISETP.GT.AND P1, PT, R3, RZ, PT ;  /* 0x000000ff0300720c */ /* 0x000fc80003f24270 */
[----:B------:R-:W-:Y:S01]  /*2990*/  ISETP.GT.AND P2, PT, R0, RZ, P1 ;  /* 0x000000ff0000720c */ /* 0x000fe20000f44270 */
[-C--:B0-----:R-:W-:Y:S02]  /*29a0*/  IMAD R12, R7, R10.reuse, RZ ;  /* 0x0000000a070c7224 */ /* 0x081fe400078e02ff */
[----:B------:R-:W-:-:S04]  /*29b0*/  IMAD.WIDE.U32 R162, R169, R10, R4 ;  /* 0x0000000aa9a27225 */ /* 0x000fc800078e0004 */
[----:B------:R-:W-:-:S04]  /*29c0*/  IMAD R5, R169, R11, R12 ;  /* 0x0000000ba9057224 */ /* 0x000fc800078e020c */
[----:B------:R-:W-:Y:S01]  /*29d0*/  IMAD.IADD R171, R163, 0x1, R5 ;  /* 0x00000001a3ab7824 */ /* 0x000fe200078e0205 */
[----:B------:R-:W-:Y:S06]  /*29e0*/  @!P0 BRA `(.L_x_29) ;  /* 0x0000005400948947 */ /* 0x000fec0003800000 */
[----:B------:R-:W0:Y:S01]  /*29f0*/  LDC.64 R14, c[0x0][0x5b8] ;  /* 0x00016e00ff0e7b82 */ /* 0x000e220000000a00 */
[----:B------:R-:W-:-:S07]  /*2a00*/  ULDC.64 UR4, c[0x0][0x5c0] ;  /* 0x0001700000047ab9 */ /* 0x000fce0000000a00 */
[----:B------:R-:W1:Y:S08]  /*2a10*/  LDC.64 R166, c[0x0][0x5b0] ;  /* 0x00016c00ffa67b82 */ /* 0x000e700000000a00 */
[----:B------:R-:W2:Y:S01]  /*2a20*/  LDC.64 R12, c[0x0][0x5a8] ;  /* 0x00016a00ff0c7b82 */ /* 0x000ea20000000a00 */
[-C--:B0-----:R-:W-:Y:S02]  /*2a30*/  IMAD R4, R21, R14.reuse, RZ ;  /* 0x0000000e15047224 */ /* 0x081fe400078e02ff */
[----:B------:R-:W-:-:S04]  /*2a40*/  IMAD.WIDE.U32 R164, R23, R14, R8 ;  /* 0x0000000e17a47225 */ /* 0x000fc800078e0008 */
[----:B------:R-:W-:Y:S02]  /*2a50*/  IMAD R161, R23, R15, R4 ;  /* 0x0000000f17a17224 */ /* 0x000fe400078e0204 */
[-C--:B-1----:R-:W-:Y:S02]  /*2a60*/  IMAD R6, R7, R166.reuse, RZ ;  /* 0x000000a607067224 */ /* 0x082fe400078e02ff */
[----:B------:R-:W-:Y:S02]  /*2a70*/  IMAD.IADD R21, R165, 0x1, R161 ;  /* 0x00000001a5157824 */ /* 0x000fe400078e02a1 */
[----:B------:R-:W-:Y:S02]  /*2a80*/  IMAD.MOV.U32 R20, RZ, RZ, R164 ;  /* 0x000000ffff147224 */ /* 0x000fe400078e00a4 */
[C---:B------:R-:W-:Y:S02]  /*2a90*/  IMAD R163, R169.reuse, R167, R6 ;  /* 0x000000a7a9a37224 */ /* 0x040fe400078e0206 */
[----:B------:R-:W-:-:S04]  /*2aa0*/  IMAD.WIDE.U32 R4, R169, R166, R20 ;  /* 0x000000a6a9047225 */ /* 0x000fc800078e0014 */
[----:B------:R-:W-:Y:S01]  /*2ab0*/  IMAD.IADD R5, R5, 0x1, R163 ;  /* 0x0000000105057824 */ /* 0x000fe200078e02a3 */
[----:B--2---:R-:W-:-:S04]  /*2ac0*/  LEA R6, P0, R4, R12, 0x2 ;  /* 0x0000000c04067211 */ /* 0x004fc800078010ff */
[----:B------:R-:W-:-:S05]  /*2ad0*/  LEA.HI.X R7, R4, R13, R5, 0x2, P0 ;  /* 0x0000000d04077211 */ /* 0x000fca00000f1405 */
[----:B------:R0:W2:Y:S01]  /*2ae0*/  @P2 LDG.E.LTC128B R15, desc[UR36][R6.64] ;  /* 0x00000024060f2981 */ /* 0x0000a2000c1e1920 */
[----:B------:R-:W-:Y:S01]  /*2af0*/  IMAD.WIDE.U32 R4, R169, R166, R8 ;  /* 0x000000a6a9047225 */ /* 0x000fe200078e0008 */
[----:B------:R-:W-:Y:S01]  /*2b00*/  ISETP.GT.AND P0, PT, R3, 0x1, PT ;  /* 0x000000010300780c */ /* 0x000fe20003f04270 */
[----:B------:R-:W-:Y:S02]  /*2b10*/  BSSY B1, `(.L_x_30) ;  /* 0x0000013000017945 */ /* 0x000fe40003800000 */
[----:B------:R-:W-:Y:S02]  /*2b20*/  IMAD.IADD R5, R163, 0x1, R5 ;  /* 0x00000001a3057824 */ /* 0x000fe400078e0205 */
[----:B------:R-:W-:Y:S02]  /*2b30*/  IMAD.SHL.U32 R158, R166, 0x8, RZ ;  /* 0x00000008a69e7824 */ /* 0x000fe400078e00ff */
[----:B------:R-:W-:Y:S01]  /*2b40*/  IMAD.WIDE.U32 R156, R23, R14, R4 ;  /* 0x0000000e179c7225 */ /* 0x000fe200078e0004 */
[----:B------:R-:W-:-:S03]  /*2b50*/  LEA R4, P3, R162, UR4, 0x2 ;  /* 0x00000004a2047c11 */ /* 0x000fc6000f8610ff */
[----:B0-----:R-:W-:Y:S01]  /*2b60*/  IMAD.IADD R7, R161, 0x1, R157 ;  /* 0x00000001a1077824 */ /* 0x001fe200078e029d */
[----:B------:R-:W-:Y:S02]  /*2b70*/  LEA.HI.X R5, R162, UR5, R171, 0x2, P3 ;  /* 0x00000005a2057c11 */ /* 0x000fe400098f14ab */
[----:B------:R-:W-:Y:S02]  /*2b80*/  ISETP.GT.AND P3, PT, R0, RZ, P0 ;  /* 0x000000ff0000720c */ /* 0x000fe40000764270 */
[----:B------:R-:W-:-:S04]  /*2b90*/  LEA R6, P4, R156, R12, 0x2 ;  /* 0x0000000c9c067211 */ /* 0x000fc800078810ff */
[----:B------:R-:W-:Y:S02]  /*2ba0*/  LEA.HI.X R7, R156, R13, R7, 0x2, P4 ;  /* 0x0000000d9c077211 */ /* 0x000fe400020f1407 */
[----:B--2---:R-:W-:-:S05]  /*2bb0*/  LOP3.LUT R152, R15, 0xffffe000, RZ, 0xc0, !PT ;  /* 0xffffe0000f987812 */ /* 0x004fca00078ec0ff */
[----:B------:R-:W-:-:S04]  /*2bc0*/  FMUL R159, R152, R155 ;  /* 0x0000009b989f7220 */ /* 0x000fc80000400000 */
[----:B------:R-:W-:Y:S01]  /*2bd0*/  FFMA R173, R24, R154, R159 ;  /* 0x0000009a18ad7223 */ /* 0x000fe2000000009f */
[----:B------:R-:W-:-:S04]  /*2be0*/  SHF.L.U64.HI R159, R166, 0x3, R167 ;  /* 0x00000003a69f7819 */ /* 0x000fc800000102a7 */
[----:B------:R-:W-:Y:S01]  /*2bf0*/  F2FP.TF32.F32.PACK_B R173, R173 ;  /* 0x000000adffad723e */ /* 0x000fe200024050ff */
[----:B------:R-:W-:-:S04]  /*2c00*/  IMAD.WIDE.U32 R158, R169, R166, R158 ;  /* 0x000000a6a99e7225 */ /* 0x000fc800078e009e */
[----:B------:R0:W-:Y:S01]  /*2c10*/  @P2 STG.E desc[UR36][R4.64], R173 ;  /* 0x000000ad04002986 */ /* 0x0001e2000c101924 */
[----:B------:R-:W-:Y:S05]  /*2c20*/  @!P3 BRA `(.L_x_31) ;  /* 0x000000000004b947 */ /* 0x000fea0003800000 */
[----:B------:R1:W5:Y:S02]  /*2c30*/  LDG.E.LTC128B R15, desc[UR36][R6.64+0x4] ;  /* 0x00000424060f7981 */ /* 0x000364000c1e1920 */
.L_x_31:
[----:B------:R-:W-:Y:S05]  /*2c40*/  BSYNC B1 ;  /* 0x0000000000017941 */ /* 0x000fea0003800000 */
.L_x_30:
[----:B-----5:R-:W-:Y:S01]  /*2c50*/  LOP3.LUT R20, R15, 0xffffe000, RZ, 0xc0, !PT ;  /* 0xffffe0000f147812 */ /* 0x020fe200078ec0ff */
[----:B------:R-:W-:Y:S01]  /*2c60*/  IMAD.IADD R163, R163, 0x1, R159 ;  /* 0x00000001a3a37824 */ /* 0x000fe200078e029f */
[----:B------:R-:W-:Y:S01]  /*2c70*/  IADD3 R164, P2, R164, R158, RZ ;  /* 0x0000009ea4a47210 */ /* 0x000fe20007f5e0ff */
[----:B------:R-:W-:Y:S01]  /*2c80*/  IMAD.MOV.U32 R152, RZ, RZ, R15 ;  /* 0x000000ffff987224 */ /* 0x000fe200078e000f */
[----:B------:R-:W-:Y:S01]  /*2c90*/  ISETP.GT.AND P1, PT, R0, 0x8, P1 ;  /* 0x000000080000780c */ /* 0x000fe20000f24270 */
[----:B------:R-:W-:Y:S02]  /*2ca0*/  FMUL R20, R20, R155 ;  /* 0x0000009b14147220 */ /* 0x000fe40000400000 */
[----:B------:R-:W-:Y:S02]  /*2cb0*/  IMAD.X R21, R163, 0x1, R21, P2 ;  /* 0x00000001a3157824 */ /* 0x000fe400010e0615 */
[----:B------:R-:W-:Y:S01]  /*2cc0*/  FFMA R157, R25, R154, R20 ;  /* 0x0000009a199d7223 */ /* 0x000fe20000000014 */
[----:B------:R-:W-:-:S04]  /*2cd0*/  LEA R20, P2, R164, R12, 0x2 ;  /* 0x0000000ca4147211 */ /* 0x000fc800078410ff */
[----:B------:R-:W-:Y:S02]  /*2ce0*/  F2FP.TF32.F32.PACK_B R157, R157 ;  /* 0x0000009dff9d723e */ /* 0x000fe400024050ff */
[----:B------:R-:W-:-:S03]  /*2cf0*/  LEA.HI.X R21, R164, R13, R21, 0x2, P2 ;  /* 0x0000000da4157211 */ /* 0x000fc600010f1415 */
[----:B------:R2:W-:Y:S04]  /*2d00*/  @P3 STG.E desc[UR36][R4.64+0x4], R157 ;  /* 0x0000049d04003986 */ /* 0x0005e8000c101924 */
[----:B------:R-:W3:Y:S01]  /*2d10*/  @P1 LDG.E.LTC128B R152, desc[UR36][R20.64] ;  /* 0x0000002414981981 */ /* 0x000ee2000c1e1920 */
[----:B------:R-:W-:Y:S01]  /*2d20*/  IADD3 R8, P2, R8, R158, RZ ;  /* 0x0000009e08087210 */ /* 0x000fe20007f5e0ff */
[----:B------:R-:W-:Y:S01]  /*2d30*/  BSSY B1, `(.L_x_32) ;  /* 0x0000011000017945 */ /* 0x000fe20003800000 */
[----:B------:R-:W-:Y:S02]  /*2d40*/  SHF.L.U64.HI R11, R10, 0x5, R11 ;  /* 0x000000050a0b7819 */ /* 0x000fe4000001020b */
[----:B------:R-:W-:Y:S01]  /*2d50*/  ISETP.GT.AND P0, PT, R0, 0x8, P0 ;  /* 0x000000080000780c */ /* 0x000fe20000704270 */
[----:B------:R-:W-:Y:S01]  /*2d60*/  IMAD.X R9, R9, 0x1, R163, P2 ;  /* 0x0000000109097824 */ /* 0x000fe200010e06a3 */
[----:B------:R-:W-:Y:S01]  /*2d70*/  LEA R10, P2, R10, R4, 0x5 ;  /* 0x000000040a0a7211 */ /* 0x000fe200078428ff */
[----:B------:R-:W-:-:S04]  /*2d80*/  IMAD.WIDE.U32 R14, R23, R14, R8 ;  /* 0x0000000e170e7225 */ /* 0x000fc800078e0008 */
[----:B------:R-:W-:Y:S01]  /*2d90*/  IMAD.X R11, R11, 0x1, R5, P2 ;  /* 0x000000010b0b7824 */ /* 0x000fe200010e0605 */
[----:B------:R-:W-:Y:S01]  /*2da0*/  LEA R8, P3, R14, R12, 0x2 ;  /* 0x0000000c0e087211 */ /* 0x000fe200078610ff */
[----:B------:R-:W-:-:S05]  /*2db0*/  IMAD.IADD R9, R161, 0x1, R15 ;  /* 0x00000001a1097824 */ /* 0x000fca00078e020f */
[----:B------:R-:W-:Y:S02]  /*2dc0*/  LEA.HI.X R9, R14, R13, R9, 0x2, P3 ;  /* 0x0000000d0e097211 */ /* 0x000fe400018f1409 */
[----:B---3--:R-:W-:-:S05]  /*2dd0*/  LOP3.LUT R24, R152, 0xffffe000, RZ, 0xc0, !PT ;  /* 0xffffe00098187812 */ /* 0x008fca00078ec0ff */
[----:B------:R-:W-:-:S04]  /*2de0*/  FMUL R25, R24, R155 ;  /* 0x0000009b18197220 */ /* 0x000fc80000400000 */
[----:B------:R-:W-:-:S05]  /*2df0*/  FFMA R25, R26, R154, R25 ;  /* 0x0000009a1a197223 */ /* 0x000fca0000000019 */
[----:B------:R-:W-:-:S05]  /*2e00*/  F2FP.TF32.F32.PACK_B R25, R25 ;  /* 0x00000019ff19723e */ /* 0x000fca00024050ff */
[----:B------:R2:W-:Y:S01]  /*2e10*/  @P1 STG.E desc[UR36][R10.64], R25 ;  /* 0x000000190a001986 */ /* 0x0005e2000c101924 */
[----:B------:R-:W-:Y:S05]  /*2e20*/  @!P0 BRA `(.L_x_33) ;  /* 0x0000000000048947 */ /* 0x000fea0003800000 */
[----:B------:R3:W5:Y:S02]  /*2e30*/  LDG.E.LTC128B R152, desc[UR36][R8.64+0x4] ;  /* 0x0000042408987981 */ /* 0x000764000c1e1920 */
.L_x_33:
[----:B------:R-:W-:Y:S05]  /*2e40*/  BSYNC B1 ;  /* 0x0000000000017941 */ /* 0x000fea0003800000 */
.L_x_32:
[----:B-----5:R-:W-:Y:S01]  /*2e50*/  LOP3.LUT R12, R152, 0xffffe000, RZ, 0xc0, !PT ;  /* 0xffffe000980c7812 */ /* 0x020fe200078ec0ff */
[----:B------:R-:W-:Y:S01]  /*2e60*/  BSSY B1, `(.L_x_34) ;  /* 0x0000009000017945 */ /* 0x000fe20003800000 */
[----:B------:R-:W-:-:S03]  /*2e70*/  ISETP.GT.AND P1, PT, R3, 0x8, PT ;  /* 0x000000080300780c */ /* 0x000fc60003f24270 */
[----:B------:R-:W-:Y:S01]  /*2e80*/  FMUL R12, R12, R155 ;  /* 0x0000009b0c0c7220 */ /* 0x000fe20000400000 */
[----:B------:R-:W-:-:S03]  /*2e90*/  ISETP.GT.AND P2, PT, R0, RZ, P1 ;  /* 0x000000ff0000720c */ /* 0x000fc60000f44270 */
[----:B------:R-:W-:-:S05]  /*2ea0*/  FFMA R27, R27, R154, R12 ;  /* 0x0000009a1b1b7223 */ /* 0x000fca000000000c */
[----:B------:R-:W-:-:S05]  /*2eb0*/  F2FP.TF32.F32.PACK_B R27, R27 ;  /* 0x0000001bff1b723e */ /* 0x000fca00024050ff */
[----:B------:R4:W-:Y:S01]  /*2ec0*/  @P0 STG.E desc[UR36][R10.64+0x4], R27 ;  /* 0x0000041b0a000986 */ /* 0x0009e2000c101924 */
[----:B------:R-:W-:Y:S05]  /*2ed0*/  @!P2 BRA `(.L_x_35) ;  /* 0x000000000004a947 */ /* 0x000fea0003800000 */
[----:B------:R0:W5:Y:S02]  /*2ee0*/  LDG.E.LTC128B R152, desc[UR36][R6.64+0x20] ;  /* 0x0000202406987981 */ /* 0x000164000c1e1920 */
.L_x_35:
[----:B------:R-:W-:Y:S05]  /*2ef0*/  BSYNC B1 ;  /* 0x0000000000017941 */ /* 0x000fea0003800000 */
.L_x_34:
        /* <DEDUP_REMOVED lines=10> */
.L_x_37:
[----:B------:R-:W-:Y:S05]  /*2fa0*/  BSYNC B1 ;  /* 0x0000000000017941 */ /* 0x000fea0003800000 */
.L_x_36:
[----:B-----5:R-:W-:Y:S01]  /*2fb0*/  LOP3.LUT R12, R152, 0xffffe000, RZ, 0xc0, !PT ;  /* 0xffffe000980c7812 */ /* 0x020fe200078ec0ff */
[----:B------:R-:W-:Y:S01]  /*2fc0*/  BSSY B1, `(.L_x_38) ;  /* 0x0000008000017945 */ /* 0x000fe20003800000 */
[----:B------:R-:W-:-:S03]  /*2fd0*/  ISETP.GT.AND P1, PT, R0, 0x8, P1 ;  /* 0x000000080000780c */ /* 0x000fc60000f24270 */
[----:B------:R-:W-:-:S04]  /*2fe0*/  FMUL R12, R12, R155 ;  /* 0x0000009b0c0c7220 */ /* 0x000fc80000400000 */
[----:B------:R-:W-:-:S05]  /*2ff0*/  FFMA R29, R29, R154, R12 ;  /* 0x0000009a1d1d7223 */ /* 0x000fca000000000c */
[----:B------:R-:W-:-:S05]  /*3000*/  F2FP.TF32.F32.PACK_B R29, R29 ;  /* 0x0000001dff1d723e */ /* 0x000fca00024050ff */
[----:B------:R0:W-:Y:S01]  /*3010*/  @P3 STG.E desc[UR36][R4.64+0x24], R29 ;  /* 0x0000241d04003986 */ /* 0x0001e2000c101924 */
[----:B------:R-:W-:Y:S05]  /*3020*/  @!P1 BRA `(.L_x_39) ;  /* 0x0000000000049947 */ /* 0x000fea0003800000 */
[----:B------:R0:W5:Y:S02]  /*3030*/  LDG.E.LTC128B R152, desc[UR36][R8.64+0x20] ;  /* 0x0000202408987981 */ /* 0x000164000c1e1920 */
.L_x_39:
[----:B------:R-:W-:Y:S05]  /*3040*/  BSYNC B1 ;  /* 0x0000000000017941 */ /* 0x000fea0003800000 */
.L_x_38:
[----:B-----5:R-:W-:Y:S01]  /*3050*/  LOP3.LUT R12, R152, 0xffffe000, RZ, 0xc0, !PT ;  /* 0xffffe000980c7812 */ /* 0x020fe200078ec0ff */
[----:B------:R-:W-:Y:S01]  /*3060*/  BSSY B1, `(.L_x_40) ;  /* 0x0000008000017945 */ /* 0x000fe20003800000 */
[----:B------:R-:W-:-:S03]  /*3070*/  ISETP.GT.AND P0, PT, R0, 0x8, P0 ;  /* 0x000000080000780c */ /* 0x000fc60000704270 */
[----:B0-----:R-:W-:-:S04]  /*3080*/  FMUL R13, R12, R155 ;  /* 0x0000009b0c0d7220 */ /* 0x001fc80000400000 */
[----:B------:R-:W-:-:S05]  /*3090*/  FFMA R13, R30, R154, R13 ;  /* 0x0000009a1e0d7223 */ /* 0x000fca000000000d */
[----:B------:R-:W-:-:S05]  /*30a0*/  F2FP.TF32.F32.PACK_B R13, R13 ;  /* 0x0000000dff0d723e */ /* 0x000fca00024050ff */
[----:B------:R0:W-:Y:S01]  /*30b0*/  @P1 STG.E desc[UR36][R10.64+0x20], R13 ;  /* 0x0000200d0a001986 */ /* 0x0001e2000c101924 */
[----:B------:R-:W-:Y:S05]  /*30c0*/  @!P0 BRA `(.L_x_41) ;  /* 0x0000000000048947 */ /* 0x000fea0003800000 */
[----:B------:R0:W5:Y:S02]  /*30d0*/  LDG.E.LTC128B R152, desc[UR36][R8.64+0x24] ;  /* 0x0000242408987981 */ /* 0x000164000c1e1920 */
.L_x_41:
[----:B------:R-:W-:Y:S05]  /*30e0*/  BSYNC B1 ;  /* 0x0000000000017941 */ /* 0x000fea0003800000 */
.L_x_40:
        /* <DEDUP_REMOVED lines=10> */
.L_x_43:
[----:B------:R-:W-:Y:S05]  /*3190*/  BSYNC B1 ;  /* 0x0000000000017941 */ /* 0x000fea0003800000 */
.L_x_42:
[----:B-----5:R-:W-:Y:S01]  /*31a0*/  LOP3.LUT R12, R152, 0xffffe000, RZ, 0xc0, !PT ;  /* 0xffffe000980c7812 */ /* 0x020fe200078ec0ff */
[----:B------:R-:W-:Y:S01]  /*31b0*/  BSSY B1, `(.L_x_44) ;  /* 0x0000009000017945 */ /* 0x000fe20003800000 */
[----:B------:R-:W-:-:S03]  /*31c0*/  ISETP.GT.AND P0, PT, R3, 0x11, PT ;  /* 0x000000110300780c */ /* 0x000fc60003f04270 */
[----:B0-----:R-:W-:Y:S01]  /*31d0*/  FMUL R13, R12, R155 ;  /* 0x0000009b0c0d7220 */ /* 0x001fe20000400000 */
[----:B------:R-:W-:-:S03]  /*31e0*/  ISETP.GT.AND P3, PT, R0, RZ, P0 ;  /* 0x000000ff0000720c */ /* 0x000fc60000764270 */
[----:B------:R-:W-:-:S05]  /*31f0*/  FFMA R13, R32, R154, R13 ;  /* 0x0000009a200d7223 */ /* 0x000fca000000000d */
[----:B------:R-:W-:-:S05]  /*3200*/  F2FP.TF32.F32.PACK_B R13, R13 ;  /* 0x0000000dff0d723e */ /* 0x000fca00024050ff */
[----:B------:R0:W-:Y:S01]  /*3210*/  @P2 STG.E desc[UR36][R4.64+0x40], R13 ;  /* 0x0000400d04002986 */ /* 0x0001e2000c101924 */
[----:B------:R-:W-:Y:S05]  /*3220*/  @!P3 BRA `(.L_x_45) ;  /* 0x000000000004b947 */ /* 0x000fea0003800000 */
[----:B------:R0:W5:Y:S02]  /*3230*/  LDG.E.LTC128B R152, desc[UR36][R6.64+0x44] ;  /* 0x0000442406987981 */ /* 0x000164000c1e1920 */
.L_x_45:
[----:B------:R-:W-:Y:S05]  /*3240*/  BSYNC B1 ;  /* 0x0000000000017941 */ /* 0x000fea0003800000 */
.L_x_44:
        /* <DEDUP_REMOVED lines=9> */
.L_x_47:
[----:B------:R-:W-:Y:S05]  /*32e0*/  BSYNC B1 ;  /* 0x0000000000017941 */ /* 0x000fea0003800000 */
.L_x_46:
        /* <DEDUP_REMOVED lines=9> */
.L_x_49:
[----:B------:R-:W-:Y:S05]  /*3380*/  BSYNC B1 ;  /* 0x0000000000017941 */ /* 0x000fea0003800000 */
.L_x_48:
        /* <DEDUP_REMOVED lines=10> */
.L_x_51:
[----:B------:R-:W-:Y:S05]  /*3430*/  BSYNC B1 ;  /* 0x0000000000017941 */ /* 0x000fea0003800000 */
.L_x_50:
        /* <DEDUP_REMOVED lines=10> */
.L_x_53:
[----:B------:R-:W-:Y:S05]  /*34e0*/  BSYNC B1 ;  /* 0x0000000000017941 */ /* 0x000fea0003800000 */
.L_x_52:
        /* <DEDUP_REMOVED lines=9> */
.L_x_55:
[----:B------:R-:W-:Y:S05]  /*3580*/  BSYNC B1 ;  /* 0x0000000000017941 */ /* 0x000fea0003800000 */
.L_x_54:
        /* <DEDUP_REMOVED lines=9> */
.L_x_57:
[----:B------:R-:W-:Y:S05]  /*3620*/  BSYNC B1 ;  /* 0x0000000000017941 */ /* 0x000fea0003800000 */
.L_x_56:
        /* <DEDUP_REMOVED lines=10> */
.L_x_59:
[----:B------:R-:W-:Y:S05]  /*36d0*/  BSYNC B1 ;  /* 0x0000000000017941 */ /* 0x000fea0003800000 */
.L_x_58:
        /* <DEDUP_REMOVED lines=10> */
.L_x_61:
[----:B------:R-:W-:Y:S05]  /*3780*/  BSYNC B1 ;  /* 0x0000000000017941 */ /* 0x000fea0003800000 */
.L_x_60:
        /* <DEDUP_REMOVED lines=9> */
.L_x_63:
[----:B------:R-:W-:Y:S05]  /*3820*/  BSYNC B1 ;  /* 0x0000000000017941 */ /* 0x000fea0003800000 */
.L_x_62:
        /* <DEDUP_REMOVED lines=9> */
.L_x_65:
[----:B------:R-:W-:Y:S05]  /*38c0*/  BSYNC B1 ;  /* 0x0000000000017941 */ /* 0x000fea0003800000 */
.L_x_64:
        /* <DEDUP_REMOVED lines=10> */
.L_x_67:
[----:B------:R-:W-:Y:S05]  /*3970*/  BSYNC B1 ;  /* 0x0000000000017941 */ /* 0x000fea0003800000 */
.L_x_66:
        /* <DEDUP_REMOVED lines=10> */
.L_x_69:
[----:B------:R-:W-:Y:S05]  /*3a20*/  BSYNC B1 ;  /* 0x0000000000017941 */ /* 0x000fea0003800000 */
.L_x_68:
        /* <DEDUP_REMOVED lines=9> */
.L_x_71:
[----:B------:R-:W-:Y:S05]  /*3ac0*/  BSYNC B1 ;  /* 0x0000000000017941 */ /* 0x000fea0003800000 */
.L_x_70:
        /* <DEDUP_REMOVED lines=9> */
.L_x_73:
[----:B------:R-:W-:Y:S05]  /*3b60*/  BSYNC B1 ;  /* 0x0000000000017941 */ /* 0x000fea0003800000 */
.L_x_72:
        /* <DEDUP_REMOVED lines=10> */
.L_x_75:
[----:B------:R-:W-:Y:S05]  /*3c10*/  BSYNC B1 ;  /* 0x0000000000017941 */ /* 0x000fea0003800000 */
.L_x_74:
        /* <DEDUP_REMOVED lines=10> */
.L_x_77:
[----:B------:R-:W-:Y:S05]  /*3cc0*/  BSYNC B1 ;  /* 0x0000000000017941 */ /* 0x000fea0003800000 */
.L_x_76:
        /* <DEDUP_REMOVED lines=9> */
.L_x_79:
[----:B------:R-:W-:Y:S05]  /*3d60*/  BSYNC B1 ;  /* 0x0000000000017941 */ /* 0x000fea0003800000 */
.L_x_78:
        /* <DEDUP_REMOVED lines=9> */
.L_x_81:
[----:B------:R-:W-:Y:S05]  /*3e00*/  BSYNC B1 ;  /* 0x0000000000017941 */ /* 0x000fea0003800000 */
.L_x_80:
        /* <DEDUP_REMOVED lines=10> */
.L_x_83:
[----:B------:R-:W-:Y:S05]  /*3eb0*/  BSYNC B1 ;  /* 0x0000000000017941 */ /* 0x000fea0003800000 */
.L_x_82:
        /* <DEDUP_REMOVED lines=10> */
.L_x_85:
[----:B------:R-:W-:Y:S05]  /*3f60*/  BSYNC B1 ;  /* 0x0000000000017941 */ /* 0x000fea0003800000 */
.L_x_84:
        /* <DEDUP_REMOVED lines=9> */
.L_x_87:
[----:B------:R-:W-:Y:S05]  /*4000*/  BSYNC B1 ;  /* 0x0000000000017941 */ /* 0x000fea0003800000 */
.L_x_86:
        /* <DEDUP_REMOVED lines=9> */
.L_x_89:
[----:B------:R-:W-:Y:S05]  /*40a0*/  BSYNC B1 ;  /* 0x0000000000017941 */ /* 0x000fea0003800000 */
.L_x_88:
        /* <DEDUP_REMOVED lines=10> */
.L_x_91:
[----:B------:R-:W-:Y:S05]  /*4150*/  BSYNC B1 ;  /* 0x0000000000017941 */ /* 0x000fea0003800000 */
.L_x_90:
        /* <DEDUP_REMOVED lines=10> */
.L_x_93:
[----:B------:R-:W-:Y:S05]  /*4200*/  BSYNC B1 ;  /* 0x0000000000017941 */ /* 0x000fea0003800000 */
.L_x_92:
        /* <DEDUP_REMOVED lines=9> */
.L_x_95:
[----:B------:R-:W-:Y:S05]  /*42a0*/  BSYNC B1 ;  /* 0x0000000000017941 */ /* 0x000fea0003800000 */
.L_x_94:
        /* <DEDUP_REMOVED lines=9> */
.L_x_97:
[----:B------:R-:W-:Y:S05]  /*4340*/  BSYNC B1 ;  /* 0x0000000000017941 */ /* 0x000fea0003800000 */
.L_x_96:
        /* <DEDUP_REMOVED lines=10> */
.L_x_99:
[----:B------:R-:W-:Y:S05]  /*43f0*/  BSYNC B1 ;  /* 0x0000000000017941 */ /* 0x000fea0003800000 */
.L_x_98:
        /* <DEDUP_REMOVED lines=10> */
.L_x_101:
[----:B------:R-:W-:Y:S05]  /*44a0*/  BSYNC B1 ;  /* 0x0000000000017941 */ /* 0x000fea0003800000 */
.L_x_100:
        /* <DEDUP_REMOVED lines=9> */
.L_x_103:
[----:B------:R-:W-:Y:S05]  /*4540*/  BSYNC B1 ;  /* 0x0000000000017941 */ /* 0x000fea0003800000 */
.L_x_102:
        /* <DEDUP_REMOVED lines=9> */
.L_x_105:
[----:B------:R-:W-:Y:S05]  /*45e0*/  BSYNC B1 ;  /* 0x0000000000017941 */ /* 0x000fea0003800000 */
.L_x_104:
        /* <DEDUP_REMOVED lines=10> */
.L_x_107:
[----:B------:R-:W-:Y:S05]  /*4690*/  BSYNC B1 ;  /* 0x0000000000017941 */ /* 0x000fea0003800000 */
.L_x_106:
        /* <DEDUP_REMOVED lines=10> */
.L_x_109:
[----:B------:R-:W-:Y:S05]  /*4740*/  BSYNC B1 ;  /* 0x0000000000017941 */ /* 0x000fea0003800000 */
.L_x_108:
        /* <DEDUP_REMOVED lines=9> */
.L_x_111:
[----:B------:R-:W-:Y:S05]  /*47e0*/  BSYNC B1 ;  /* 0x0000000000017941 */ /* 0x000fea0003800000 */
.L_x_110:
        /* <DEDUP_REMOVED lines=9> */
.L_x_113:
[----:B------:R-:W-:Y:S05]  /*4880*/  BSYNC B1 ;  /* 0x0000000000017941 */ /* 0x000fea0003800000 */
.L_x_112:
        /* <DEDUP_REMOVED lines=10> */
.L_x_115:
[----:B------:R-:W-:Y:S05]  /*4930*/  BSYNC B1 ;  /* 0x0000000000017941 */ /* 0x000fea0003800000 */
.L_x_114:
        /* <DEDUP_REMOVED lines=10> */
.L_x_117:
[----:B------:R-:W-:Y:S05]  /*49e0*/  BSYNC B1 ;  /* 0x0000000000017941 */ /* 0x000fea0003800000 */
.L_x_116:
        /* <DEDUP_REMOVED lines=9> */
.L_x_119:
[----:B------:R-:W-:Y:S05]  /*4a80*/  BSYNC B1 ;  /* 0x0000000000017941 */ /* 0x000fea0003800000 */
.L_x_118:
        /* <DEDUP_REMOVED lines=9> */
.L_x_121:
[----:B------:R-:W-:Y:S05]  /*4b20*/  BSYNC B1 ;  /* 0x0000000000017941 */ /* 0x000fea0003800000 */
.L_x_120:
        /* <DEDUP_REMOVED lines=10> */
.L_x_123:
[----:B------:R-:W-:Y:S05]  /*4bd0*/  BSYNC B1 ;  /* 0x0000000000017941 */ /* 0x000fea0003800000 */
.L_x_122:
        /* <DEDUP_REMOVED lines=10> */
.L_x_125:
[----:B------:R-:W-:Y:S05]  /*4c80*/  BSYNC B1 ;  /* 0x0000000000017941 */ /* 0x000fea0003800000 */
.L_x_124:
        /* <DEDUP_REMOVED lines=9> */
.L_x_127:
[----:B------:R-:W-:Y:S05]  /*4d20*/  BSYNC B1 ;  /* 0x0000000000017941 */ /* 0x000fea0003800000 */
.L_x_126:
        /* <DEDUP_REMOVED lines=9> */
.L_x_129:
[----:B------:R-:W-:Y:S05]  /*4dc0*/  BSYNC B1 ;  /* 0x0000000000017941 */ /* 0x000fea0003800000 */
.L_x_128:
        /* <DEDUP_REMOVED lines=10> */
.L_x_131:
[----:B------:R-:W-:Y:S05]  /*4e70*/  BSYNC B1 ;  /* 0x0000000000017941 */ /* 0x000fea0003800000 */
.L_x_130:
        /* <DEDUP_REMOVED lines=10> */
.L_x_133:
[----:B------:R-:W-:Y:S05]  /*4f20*/  BSYNC B1 ;  /* 0x0000000000017941 */ /* 0x000fea0003800000 */
.L_x_132:
        /* <DEDUP_REMOVED lines=9> */
.L_x_135:
[----:B------:R-:W-:Y:S05]  /*4fc0*/  BSYNC B1 ;  /* 0x0000000000017941 */ /* 0x000fea0003800000 */
.L_x_134:
        /* <DEDUP_REMOVED lines=9> */
.L_x_137:
[----:B------:R-:W-:Y:S05]  /*5060*/  BSYNC B1 ;  /* 0x0000000000017941 */ /* 0x000fea0003800000 */
.L_x_136:
        /* <DEDUP_REMOVED lines=10> */
.L_x_139:
[----:B------:R-:W-:Y:S05]  /*5110*/  BSYNC B1 ;  /* 0x0000000000017941 */ /* 0x000fea0003800000 */
.L_x_138:
        /* <DEDUP_REMOVED lines=10> */
.L_x_141:
[----:B------:R-:W-:Y:S05]  /*51c0*/  BSYNC B1 ;  /* 0x0000000000017941 */ /* 0x000fea0003800000 */
.L_x_140:
        /* <DEDUP_REMOVED lines=9> */
.L_x_143:
[----:B------:R-:W-:Y:S05]  /*5260*/  BSYNC B1 ;  /* 0x0000000000017941 */ /* 0x000fea0003800000 */
.L_x_142:
        /* <DEDUP_REMOVED lines=9> */
.L_x_145:
[----:B------:R-:W-:Y:S05]  /*5300*/  BSYNC B1 ;  /* 0x0000000000017941 */ /* 0x000fea0003800000 */
.L_x_144:
        /* <DEDUP_REMOVED lines=10> */
.L_x_147:
[----:B------:R-:W-:Y:S05]  /*53b0*/  BSYNC B1 ;  /* 0x0000000000017941 */ /* 0x000fea0003800000 */
.L_x_146:
        /* <DEDUP_REMOVED lines=10> */
.L_x_149:
[----:B------:R-:W-:Y:S05]  /*5460*/  BSYNC B1 ;  /* 0x0000000000017941 */ /* 0x000fea0003800000 */
.L_x_148:
        /* <DEDUP_REMOVED lines=9> */
.L_x_151:
[----:B------:R-:W-:Y:S05]  /*5500*/  BSYNC B1 ;  /* 0x0000000000017941 */ /* 0x000fea0003800000 */
.L_x_150:
        /* <DEDUP_REMOVED lines=9> */
.L_x_153:
[----:B------:R-:W-:Y:S05]  /*55a0*/  BSYNC B1 ;  /* 0x0000000000017941 */ /* 0x000fea0003800000 */
.L_x_152:
        /* <DEDUP_REMOVED lines=10> */
.L_x_155:
[----:B------:R-:W-:Y:S05]  /*5650*/  BSYNC B1 ;  /* 0x0000000000017941 */ /* 0x000fea0003800000 */
.L_x_154:
        /* <DEDUP_REMOVED lines=10> */
.L_x_157:
[----:B------:R-:W-:Y:S05]  /*5700*/  BSYNC B1 ;  /* 0x0000000000017941 */ /* 0x000fea0003800000 */
.L_x_156:
        /* <DEDUP_REMOVED lines=9> */
.L_x_159:
[----:B------:R-:W-:Y:S05]  /*57a0*/  BSYNC B1 ;  /* 0x0000000000017941 */ /* 0x000fea0003800000 */
.L_x_158:
        /* <DEDUP_REMOVED lines=9> */
.L_x_161:
[----:B------:R-:W-:Y:S05]  /*5840*/  BSYNC B1 ;  /* 0x0000000000017941 */ /* 0x000fea0003800000 */
.L_x_160:
        /* <DEDUP_REMOVED lines=10> */
.L_x_163:
[----:B------:R-:W-:Y:S05]  /*58f0*/  BSYNC B1 ;  /* 0x0000000000017941 */ /* 0x000fea0003800000 */
.L_x_162:
        /* <DEDUP_REMOVED lines=10> */
.L_x_165:
[----:B------:R-:W-:Y:S05]  /*59a0*/  BSYNC B1 ;  /* 0x0000000000017941 */ /* 0x000fea0003800000 */
.L_x_164:
        /* <DEDUP_REMOVED lines=9> */
.L_x_167:
[----:B------:R-:W-:Y:S05]  /*5a40*/  BSYNC B1 ;  /* 0x0000000000017941 */ /* 0x000fea0003800000 */
.L_x_166:
        /* <DEDUP_REMOVED lines=9> */
.L_x_169:
[----:B------:R-:W-:Y:S05]  /*5ae0*/  BSYNC B1 ;  /* 0x0000000000017941 */ /* 0x000fea0003800000 */
.L_x_168:
        /* <DEDUP_REMOVED lines=10> */
.L_x_171:
[----:B------:R-:W-:Y:S05]  /*5b90*/  BSYNC B1 ;  /* 0x0000000000017941 */ /* 0x000fea0003800000 */
.L_x_170:
        /* <DEDUP_REMOVED lines=10> */
.L_x_173:
[----:B------:R-:W-:Y:S05]  /*5c40*/  BSYNC B1 ;  /* 0x0000000000017941 */ /* 0x000fea0003800000 */
.L_x_172:
        /* <DEDUP_REMOVED lines=9> */
.L_x_175:
[----:B------:R-:W-:Y:S05]  /*5ce0*/  BSYNC B1 ;  /* 0x0000000000017941 */ /* 0x000fea0003800000 */
.L_x_174:
        /* <DEDUP_REMOVED lines=9> */
.L_x_177:
[----:B------:R-:W-:Y:S05]  /*5d80*/  BSYNC B1 ;  /* 0x0000000000017941 */ /* 0x000fea0003800000 */
.L_x_176:
        /* <DEDUP_REMOVED lines=10> */
.L_x_179:
[----:B------:R-:W-:Y:S05]  /*5e30*/  BSYNC B1 ;  /* 0x0000000000017941 */ /* 0x000fea0003800000 */
.L_x_178:
        /* <DEDUP_REMOVED lines=10> */
.L_x_181:
[----:B------:R-:W-:Y:S05]  /*5ee0*/  BSYNC B1 ;  /* 0x0000000000017941 */ /* 0x000fea0003800000 */
.L_x_180:
        /* <DEDUP_REMOVED lines=9> */
.L_x_183:
[----:B------:R-:W-:Y:S05]  /*5f80*/  BSYNC B1 ;  /* 0x0000000000017941 */ /* 0x000fea0003800000 */
.L_x_182:
        /* <DEDUP_REMOVED lines=9> */
.L_x_185:
[----:B------:R-:W-:Y:S05]  /*6020*/  BSYNC B1 ;  /* 0x0000000000017941 */ /* 0x000fea0003800000 */
.L_x_184:
        /* <DEDUP_REMOVED lines=10> */
.L_x_187:
[----:B------:R-:W-:Y:S05]  /*60d0*/  BSYNC B1 ;  /* 0x0000000000017941 */ /* 0x000fea0003800000 */
.L_x_186:
        /* <DEDUP_REMOVED lines=10> */
.L_x_189:
[----:B------:R-:W-:Y:S05]  /*6180*/  BSYNC B1 ;  /* 0x0000000000017941 */ /* 0x000fea0003800000 */
.L_x_188:
        /* <DEDUP_REMOVED lines=9> */
.L_x_191:
[----:B------:R-:W-:Y:S05]  /*6220*/  BSYNC B1 ;  /* 0x0000000000017941 */ /* 0x000fea0003800000 */
.L_x_190:
        /* <DEDUP_REMOVED lines=9> */
.L_x_193:
[----:B------:R-:W-:Y:S05]  /*62c0*/  BSYNC B1 ;  /* 0x0000000000017941 */ /* 0x000fea0003800000 */
.L_x_192:
        /* <DEDUP_REMOVED lines=10> */
.L_x_195:
[----:B------:R-:W-:Y:S05]  /*6370*/  BSYNC B1 ;  /* 0x0000000000017941 */ /* 0x000fea0003800000 */
.L_x_194:
        /* <DEDUP_REMOVED lines=10> */
.L_x_197:
[----:B------:R-:W-:Y:S05]  /*6420*/  BSYNC B1 ;  /* 0x0000000000017941 */ /* 0x000fea0003800000 */
.L_x_196:
        /* <DEDUP_REMOVED lines=9> */
.L_x_199:
[----:B------:R-:W-:Y:S05]  /*64c0*/  BSYNC B1 ;  /* 0x0000000000017941 */ /* 0x000fea0003800000 */
.L_x_198:
        /* <DEDUP_REMOVED lines=9> */
.L_x_201:
[----:B------:R-:W-:Y:S05]  /*6560*/  BSYNC B1 ;  /* 0x0000000000017941 */ /* 0x000fea0003800000 */
.L_x_200:
        /* <DEDUP_REMOVED lines=10> */
.L_x_203:
[----:B------:R-:W-:Y:S05]  /*6610*/  BSYNC B1 ;  /* 0x0000000000017941 */ /* 0x000fea0003800000 */
.L_x_202:
        /* <DEDUP_REMOVED lines=10> */
.L_x_205:
[----:B------:R-:W-:Y:S05]  /*66c0*/  BSYNC B1 ;  /* 0x0000000000017941 */ /* 0x000fea0003800000 */
.L_x_204:
        /* <DEDUP_REMOVED lines=9> */
.L_x_207:
[----:B------:R-:W-:Y:S05]  /*6760*/  BSYNC B1 ;  /* 0x0000000000017941 */ /* 0x000fea0003800000 */
.L_x_206:
        /* <DEDUP_REMOVED lines=9> */
.L_x_209:
[----:B------:R-:W-:Y:S05]  /*6800*/  BSYNC B1 ;  /* 0x0000000000017941 */ /* 0x000fea0003800000 */
.L_x_208:
        /* <DEDUP_REMOVED lines=10> */
.L_x_211:
[----:B------:R-:W-:Y:S05]  /*68b0*/  BSYNC B1 ;  /* 0x0000000000017941 */ /* 0x000fea0003800000 */
.L_x_210:
        /* <DEDUP_REMOVED lines=10> */
.L_x_213:
[----:B------:R-:W-:Y:S05]  /*6960*/  BSYNC B1 ;  /* 0x0000000000017941 */ /* 0x000fea0003800000 */
.L_x_212:
        /* <DEDUP_REMOVED lines=9> */
.L_x_215:
[----:B------:R-:W-:Y:S05]  /*6a00*/  BSYNC B1 ;  /* 0x0000000000017941 */ /* 0x000fea0003800000 */
.L_x_214:
        /* <DEDUP_REMOVED lines=9> */
.L_x_217:
[----:B------:R-:W-:Y:S05]  /*6aa0*/  BSYNC B1 ;  /* 0x0000000000017941 */ /* 0x000fea0003800000 */
.L_x_216:
        /* <DEDUP_REMOVED lines=10> */
.L_x_219:
[----:B------:R-:W-:Y:S05]  /*6b50*/  BSYNC B1 ;  /* 0x0000000000017941 */ /* 0x000fea0003800000 */
.L_x_218:
        /* <DEDUP_REMOVED lines=10> */
.L_x_221:
[----:B------:R-:W-:Y:S05]  /*6c00*/  BSYNC B1 ;  /* 0x0000000000017941 */ /* 0x000fea0003800000 */
.L_x_220:
        /* <DEDUP_REMOVED lines=9> */
.L_x_223:
[----:B------:R-:W-:Y:S05]  /*6ca0*/  BSYNC B1 ;  /* 0x0000000000017941 */ /* 0x000fea0003800000 */
.L_x_222:
        /* <DEDUP_REMOVED lines=9> */
.L_x_225:
[----:B------:R-:W-:Y:S05]  /*6d40*/  BSYNC B1 ;  /* 0x0000000000017941 */ /* 0x000fea0003800000 */
.L_x_224:
        /* <DEDUP_REMOVED lines=10> */
.L_x_227:
[----:B------:R-:W-:Y:S05]  /*6df0*/  BSYNC B1 ;  /* 0x0000000000017941 */ /* 0x000fea0003800000 */
.L_x_226:
        /* <DEDUP_REMOVED lines=10> */
.L_x_229:
[----:B------:R-:W-:Y:S05]  /*6ea0*/  BSYNC B1 ;  /* 0x0000000000017941 */ /* 0x000fea0003800000 */
.L_x_228:
        /* <DEDUP_REMOVED lines=9> */
.L_x_231:
[----:B------:R-:W-:Y:S05]  /*6f40*/  BSYNC B1 ;  /* 0x0000000000017941 */ /* 0x000fea0003800000 */
.L_x_230:
        /* <DEDUP_REMOVED lines=9> */
.L_x_233:
[----:B------:R-:W-:Y:S05]  /*6fe0*/  BSYNC B1 ;  /* 0x0000000000017941 */ /* 0x000fea0003800000 */
.L_x_232:
        /* <DEDUP_REMOVED lines=10> */
.L_x_235:
[----:B------:R-:W-:Y:S05]  /*7090*/  BSYNC B1 ;  /* 0x0000000000017941 */ /* 0x000fea0003800000 */
.L_x_234:
        /* <DEDUP_REMOVED lines=10> */
.L_x_237:
[----:B------:R-:W-:Y:S05]  /*7140*/  BSYNC B1 ;  /* 0x0000000000017941 */ /* 0x000fea0003800000 */
.L_x_236:
        /* <DEDUP_REMOVED lines=9> */
.L_x_239:
[----:B------:R-:W-:Y:S05]  /*71e0*/  BSYNC B1 ;  /* 0x0000000000017941 */ /* 0x000fea0003800000 */
.L_x_238:
        /* <DEDUP_REMOVED lines=9> */
.L_x_241:
[----:B------:R-:W-:Y:S05]  /*7280*/  BSYNC B1 ;  /* 0x0000000000017941 */ /* 0x000fea0003800000 */
.L_x_240:
        /* <DEDUP_REMOVED lines=10> */
.L_x_243:
[----:B------:R-:W-:Y:S05]  /*7330*/  BSYNC B1 ;  /* 0x0000000000017941 */ /* 0x000fea0003800000 */
.L_x_242:
        /* <DEDUP_REMOVED lines=10> */
.L_x_245:
[----:B------:R-:W-:Y:S05]  /*73e0*/  BSYNC B1 ;  /* 0x0000000000017941 */ /* 0x000fea0003800000 */
.L_x_244:
        /* <DEDUP_REMOVED lines=9> */
.L_x_247:
[----:B------:R-:W-:Y:S05]  /*7480*/  BSYNC B1 ;  /* 0x0000000000017941 */ /* 0x000fea0003800000 */
.L_x_246:
        /* <DEDUP_REMOVED lines=9> */
.L_x_249:
[----:B------:R-:W-:Y:S05]  /*7520*/  BSYNC B1 ;  /* 0x0000000000017941 */ /* 0x000fea0003800000 */
.L_x_248:
        /* <DEDUP_REMOVED lines=10> */
.L_x_251:
[----:B------:R-:W-:Y:S05]  /*75d0*/  BSYNC B1 ;  /* 0x0000000000017941 */ /* 0x000fea0003800000 */
.L_x_250:
        /* <DEDUP_REMOVED lines=10> */
.L_x_253:
[----:B------:R-:W-:Y:S05]  /*7680*/  BSYNC B1 ;  /* 0x0000000000017941 */ /* 0x000fea0003800000 */
.L_x_252:
        /* <DEDUP_REMOVED lines=9> */
.L_x_255:
[----:B------:R-:W-:Y:S05]  /*7720*/  BSYNC B1 ;  /* 0x0000000000017941 */ /* 0x000fea0003800000 */
.L_x_254:
        /* <DEDUP_REMOVED lines=9> */
.L_x_257:
[----:B------:R-:W-:Y:S05]  /*77c0*/  BSYNC B1 ;  /* 0x0000000000017941 */ /* 0x000fea0003800000 */
.L_x_256:
        /* <DEDUP_REMOVED lines=10> */
.L_x_259:
[----:B------:R-:W-:Y:S05]  /*7870*/  BSYNC B1 ;  /* 0x0000000000017941 */ /* 0x000fea0003800000 */
.L_x_258:
        /* <DEDUP_REMOVED lines=10> */
.L_x_261:
[----:B------:R-:W-:Y:S05]  /*7920*/  BSYNC B1 ;  /* 0x0000000000017941 */ /* 0x000fea0003800000 */
.L_x_260:
        /* <DEDUP_REMOVED lines=9> */
.L_x_263:
[----:B------:R-:W-:Y:S05]  /*79c0*/  BSYNC B1 ;  /* 0x0000000000017941 */ /* 0x000fea0003800000 */
.L_x_262:
        /* <DEDUP_REMOVED lines=9> */
.L_x_265:
[----:B------:R-:W-:Y:S05]  /*7a60*/  BSYNC B1 ;  /* 0x0000000000017941 */ /* 0x000fea0003800000 */
.L_x_264:
        /* <DEDUP_REMOVED lines=10> */
.L_x_267:
[----:B------:R-:W-:Y:S05]  /*7b10*/  BSYNC B1 ;  /* 0x0000000000017941 */ /* 0x000fea0003800000 */
.L_x_266:
        /* <DEDUP_REMOVED lines=10> */
.L_x_269:
[----:B------:R-:W-:Y:S05]  /*7bc0*/  BSYNC B1 ;  /* 0x0000000000017941 */ /* 0x000fea0003800000 */
.L_x_268:
        /* <DEDUP_REMOVED lines=9> */
.L_x_271:
[----:B------:R-:W-:Y:S05]  /*7c60*/  BSYNC B1 ;  /* 0x0000000000017941 */ /* 0x000fea0003800000 */
.L_x_270:
        /* <DEDUP_REMOVED lines=9> */
.L_x_273:
[----:B------:R-:W-:Y:S05]  /*7d00*/  BSYNC B1 ;  /* 0x0000000000017941 */ /* 0x000fea0003800000 */
.L_x_272:
        /* <DEDUP_REMOVED lines=10> */
.L_x_275:
[----:B------:R-:W-:Y:S05]  /*7db0*/  BSYNC B1 ;  /* 0x0000000000017941 */ /* 0x000fea0003800000 */
.L_x_274:
        /* <DEDUP_REMOVED lines=10> */
.L_x_277:
[----:B------:R-:W-:Y:S05]  /*7e60*/  BSYNC B1 ;  /* 0x0000000000017941 */ /* 0x000fea0003800000 */
.L_x_276:
[----:B01---5:R-:W-:Y:S01]  /*7e70*/  LOP3.LUT R6, R152, 0xffffe000, RZ, 0xc0, !PT ;  /* 0xffffe00098067812 */ /* 0x023fe200078ec0ff */
        /* <DEDUP_REMOVED lines=8> */
.L_x_279:
[----:B------:R-:W-:Y:S05]  /*7f00*/  BSYNC B1 ;  /* 0x0000000000017941 */ /* 0x000fea0003800000 */
.L_x_278:
[----:B0-2--5:R-:W-:Y:S01]  /*7f10*/  LOP3.LUT R4, R152, 0xffffe000, RZ, 0xc0, !PT ;  /* 0xffffe00098047812 */ /* 0x025fe200078ec0ff */
[----:B------:R-:W-:Y:S01]  /*7f20*/  @P1 IMAD.MOV.U32 R5, RZ, RZ, R11 ;  /* 0x000000ffff051224 */ /* 0x000fe200078e000b */
[----:B------:R-:W-:Y:S01]  /*7f30*/  ISETP.GT.AND P0, PT, R0, 0x8, P0 ;  /* 0x000000080000780c */ /* 0x000fe20000704270 */
[----:B------:R-:W-:Y:S02]  /*7f40*/  BSSY B1, `(.L_x_280) ;  /* 0x0000008000017945 */ /* 0x000fe40003800000 */
[----:B------:R-:W-:Y:S01]  /*7f50*/  FMUL R3, R4, R155 ;  /* 0x0000009b04037220 */ /* 0x000fe20000400000 */
[----:B------:R-:W-:-:S03]  /*7f60*/  @P1 IMAD.MOV.U32 R4, RZ, RZ, R10 ;  /* 0x000000ffff041224 */ /* 0x000fc600078e000a */
[----:B------:R-:W-:-:S05]  /*7f70*/  FFMA R3, R150, R154, R3 ;  /* 0x0000009a96037223 */ /* 0x000fca0000000003 */
[----:B------:R-:W-:-:S05]  /*7f80*/  F2FP.TF32.F32.PACK_B R3, R3 ;  /* 0x00000003ff03723e */ /* 0x000fca00024050ff */
[----:B------:R0:W-:Y:S01]  /*7f90*/  @P1 STG.E desc[UR36][R4.64+0x3e0], R3 ;  /* 0x0003e00304001986 */ /* 0x0001e2000c101924 */
[----:B------:R-:W-:Y:S05]  /*7fa0*/  @!P0 BRA `(.L_x_281) ;  /* 0x0000000000048947 */ /* 0x000fea0003800000 */
[----:B------:R2:W5:Y:S02]  /*7fb0*/  LDG.E.LTC128B R152, desc[UR36][R8.64+0x3e4] ;  /* 0x0003e42408987981 */ /* 0x000564000c1e1920 */
.L_x_281:
[----:B------:R-:W-:Y:S05]  /*7fc0*/  BSYNC B1 ;  /* 0x0000000000017941 */ /* 0x000fea0003800000 */
.L_x_280:
[----:B------:R-:W-:Y:S05]  /*7fd0*/  @!P0 BRA `(.L_x_282) ;  /* 0x0000002400308947 */ /* 0x000fea0003800000 */
[----:B-----5:R-:W-:-:S05]  /*7fe0*/  LOP3.LUT R152, R152, 0xffffe000, RZ, 0xc0, !PT ;  /* 0xffffe00098987812 */ /* 0x020fca00078ec0ff */
[----:B------:R-:W-:-:S04]  /*7ff0*/  FMUL R152, R152, R155 ;  /* 0x0000009b98987220 */ /* 0x000fc80000400000 */
[----:B------:R-:W-:-:S05]  /*8000*/  FFMA R151, R151, R154, R152 ;  /* 0x0000009a97977223 */ /* 0x000fca0000000098 */
[----:B------:R-:W-:-:S05]  /*8010*/  F2FP.TF32.F32.PACK_B R151, R151 ;  /* 0x00000097ff97723e */ /* 0x000fca00024050ff */
[----:B------:R0:W-:Y:S01]  /*8020*/  STG.E desc[UR36][R10.64+0x3e4], R151 ;  /* 0x0003e4970a007986 */ /* 0x0001e2000c101924 */
[----:B------:R-:W-:Y:S05]  /*8030*/  BRA `(.L_x_282) ;  /* 0x0000002400187947 */ /* 0x000fea0003800000 */
.L_x_29:
[----:B------:R-:W-:Y:S01]  /*8040*/  ISETP.GT.AND P3, PT, R3, 0x1, PT ;  /* 0x000000010300780c */ /* 0x000fe20003f64270 */
[----:B------:R-:W-:Y:S01]  /*8050*/  ULDC.64 UR4, c[0x0][0x5c0] ;  /* 0x0001700000047ab9 */ /* 0x000fe20000000a00 */
[-C--:B------:R-:W-:Y:S01]  /*8060*/  FMUL R9, R24, R154.reuse ;  /* 0x0000009a18097220 */ /* 0x080fe20000400000 */
[----:B------:R-:W-:Y:S01]  /*8070*/  LEA R4, P4, R162, UR4, 0x2 ;  /* 0x00000004a2047c11 */ /* 0x000fe2000f8810ff */
[-C--:B------:R-:W-:Y:S01]  /*8080*/  FMUL R25, R25, R154.reuse ;  /* 0x0000009a19197220 */ /* 0x080fe20000400000 */
[----:B------:R-:W-:Y:S01]  /*8090*/  ISETP.GT.AND P0, PT, R0, RZ, P3 ;  /* 0x000000ff0000720c */ /* 0x000fe20001f04270 */
[-C--:B------:R-:W-:Y:S01]  /*80a0*/  FMUL R27, R27, R154.reuse ;  /* 0x0000009a1b1b7220 */ /* 0x080fe20000400000 */
[----:B------:R-:W-:Y:S01]  /*80b0*/  LEA.HI.X R5, R162, UR5, R171, 0x2, P4 ;  /* 0x00000005a2057c11 */ /* 0x000fe2000a0f14ab */
[-C--:B------:R-:W-:Y:S01]  /*80c0*/  FMUL R29, R29, R154.reuse ;  /* 0x0000009a1d1d7220 */ /* 0x080fe20000400000 */
[----:B------:R-:W-:Y:S01]  /*80d0*/  F2FP.TF32.F32.PACK_B R9, R9 ;  /* 0x00000009ff09723e */ /* 0x000fe200024050ff */
[-C--:B------:R-:W-:Y:S01]  /*80e0*/  FMUL R31, R31, R154.reuse ;  /* 0x0000009a1f1f7220 */ /* 0x080fe20000400000 */
[----:B------:R-:W-:Y:S01]  /*80f0*/  F2FP.TF32.F32.PACK_B R25, R25 ;  /* 0x00000019ff19723e */ /* 0x000fe200024050ff */
[----:B------:R-:W-:Y:S01]  /*8100*/  FMUL R13, R32, R154 ;  /* 0x0000009a200d7220 */ /* 0x000fe20000400000 */
[C---:B------:R-:W-:Y:S01]  /*8110*/  SHF.L.U64.HI R7, R10.reuse, 0x5, R11 ;  /* 0x000000050a077819 */ /* 0x040fe2000001020b */
[----:B------:R0:W-:Y:S01]  /*8120*/  @P2 STG.E desc[UR36][R4.64], R9 ;  /* 0x0000000904002986 */ /* 0x0001e2000c101924 */
[----:B------:R-:W-:Y:S01]  /*8130*/  LEA R6, P4, R10, R4, 0x5 ;  /* 0x000000040a067211 */ /* 0x000fe200078828ff */
[-C--:B------:R-:W-:Y:S01]  /*8140*/  FMUL R11, R26, R154.reuse ;  /* 0x0000009a1a0b7220 */ /* 0x080fe20000400000 */
[C---:B------:R-:W-:Y:S01]  /*8150*/  ISETP.GT.AND P1, PT, R0.reuse, 0x8, P1 ;  /* 0x000000080000780c */ /* 0x040fe20000f24270 */
[----:B------:R-:W-:Y:S01]  /*8160*/  @P0 STG.E desc[UR36][R4.64+0x4], R25 ;  /* 0x0000041904000986 */ /* 0x000fe2000c101924 */
[----:B------:R-:W-:Y:S01]  /*8170*/  ISETP.GT.AND P2, PT, R3, 0x8, PT ;  /* 0x000000080300780c */ /* 0x000fe20003f44270 */
[----:B------:R-:W-:Y:S01]  /*8180*/  IMAD.X R7, R7, 0x1, R5, P4 ;  /* 0x0000000107077824 */ /* 0x000fe200020e0605 */
[C---:B------:R-:W-:Y:S01]  /*8190*/  ISETP.GT.AND P3, PT, R0.reuse, 0x8, P3 ;  /* 0x000000080000780c */ /* 0x040fe20001f64270 */
[-C--:B------:R-:W-:Y:S01]  /*81a0*/  FMUL R33, R33, R154.reuse ;  /* 0x0000009a21217220 */ /* 0x080fe20000400000 */
[----:B------:R-:W-:Y:S01]  /*81b0*/  ISETP.GT.AND P0, PT, R3, 0x9, PT ;  /* 0x000000090300780c */ /* 0x000fe20003f04270 */
[-C--:B------:R-:W-:Y:S01]  /*81c0*/  FMUL R35, R35, R154.reuse ;  /* 0x0000009a23237220 */ /* 0x080fe20000400000 */
[----:B------:R-:W-:Y:S01]  /*81d0*/  ISETP.GT.AND P5, PT, R0, RZ, P2 ;  /* 0x000000ff0000720c */ /* 0x000fe200017a4270 */
[-C--:B0-----:R-:W-:Y:S01]  /*81e0*/  FMUL R9, R28, R154.reuse ;  /* 0x0000009a1c097220 */ /* 0x081fe20000400000 */
[C---:B------:R-:W-:Y:S01]  /*81f0*/  ISETP.GT.AND P4, PT, R0.reuse, RZ, P0 ;  /* 0x000000ff0000720c */ /* 0x040fe20000784270 */
[-C--:B------:R-:W-:Y:S01]  /*8200*/  FMUL R37, R37, R154.reuse ;  /* 0x0000009a25257220 */ /* 0x080fe20000400000 */
[----:B------:R-:W-:Y:S01]  /*8210*/  F2FP.TF32.F32.PACK_B R11, R11 ;  /* 0x0000000bff0b723e */ /* 0x000fe200024050ff */
[-C--:B------:R-:W-:Y:S01]  /*8220*/  FMUL R39, R39, R154.reuse ;  /* 0x0000009a27277220 */ /* 0x080fe20000400000 */
[----:B------:R-:W-:Y:S01]  /*8230*/  F2FP.TF32.F32.PACK_B R27, R27 ;  /* 0x0000001bff1b723e */ /* 0x000fe200024050ff */
[-C--:B------:R-:W-:Y:S01]  /*8240*/  FMUL R41, R41, R154.reuse ;  /* 0x0000009a29297220 */ /* 0x080fe20000400000 */
[----:B------:R-:W-:Y:S01]  /*8250*/  F2FP.TF32.F32.PACK_B R9, R9 ;  /* 0x00000009ff09723e */ /* 0x000fe200024050ff */
[----:B------:R0:W-:Y:S01]  /*8260*/  @P1 STG.E desc[UR36][R6.64], R11 ;  /* 0x0000000b06001986 */ /* 0x0001e2000c101924 */
[----:B------:R-:W-:Y:S01]  /*8270*/  F2FP.TF32.F32.PACK_B R29, R29 ;  /* 0x0000001dff1d723e */ /* 0x000fe200024050ff */
[-C--:B------:R-:W-:Y:S01]  /*8280*/  FMUL R43, R43, R154.reuse ;  /* 0x0000009a2b2b7220 */ /* 0x080fe20000400000 */
[C---:B------:R-:W-:Y:S01]  /*8290*/  ISETP.GT.AND P1, PT, R3.reuse, 0x10, PT ;  /* 0x000000100300780c */ /* 0x040fe20003f24270 */
[----:B------:R-:W-:Y:S01]  /*82a0*/  @P3 STG.E desc[UR36][R6.64+0x4], R27 ;  /* 0x0000041b06003986 */ /* 0x000fe2000c101924 */
[----:B------:R-:W-:Y:S01]  /*82b0*/  ISETP.GT.AND P3, PT, R3, 0x11, PT ;  /* 0x000000110300780c */ /* 0x000fe20003f64270 */
[-C--:B------:R-:W-:Y:S01]  /*82c0*/  FMUL R45, R45, R154.reuse ;  /* 0x0000009a2d2d7220 */ /* 0x080fe20000400000 */
[C---:B------:R-:W-:Y:S01]  /*82d0*/  ISETP.GT.AND P2, PT, R0.reuse, 0x8, P2 ;  /* 0x000000080000780c */ /* 0x040fe20001744270 */
[----:B------:R1:W-:Y:S01]  /*82e0*/  @P5 STG.E desc[UR36][R4.64+0x20], R9 ;  /* 0x0000200904005986 */ /* 0x0003e2000c101924 */
[C---:B------:R-:W-:Y:S01]  /*82f0*/  ISETP.GT.AND P0, PT, R0.reuse, 0x8, P0 ;  /* 0x000000080000780c */ /* 0x040fe20000704270 */
[-C--:B------:R-:W-:Y:S01]  /*8300*/  FMUL R47, R47, R154.reuse ;  /* 0x0000009a2f2f7220 */ /* 0x080fe20000400000 */
[----:B------:R-:W-:Y:S01]  /*8310*/  ISETP.GT.AND P5, PT, R0, RZ, P1 ;  /* 0x000000ff0000720c */ /* 0x000fe20000fa4270 */
[----:B------:R-:W-:Y:S01]  /*8320*/  @P4 STG.E desc[UR36][R4.64+0x24], R29 ;  /* 0x0000241d04004986 */ /* 0x000fe2000c101924 */
[-C--:B0-----:R-:W-:Y:S01]  /*8330*/  FMUL R11, R30, R154.reuse ;  /* 0x0000009a1e0b7220 */ /* 0x081fe20000400000 */
[----:B------:R-:W-:Y:S01]  /*8340*/  ISETP.GT.AND P4, PT, R0, RZ, P3 ;  /* 0x000000ff0000720c */ /* 0x000fe20001f84270 */
[-C--:B------:R-:W-:Y:S01]  /*8350*/  FMUL R49, R49, R154.reuse ;  /* 0x0000009a31317220 */ /* 0x080fe20000400000 */
[----:B------:R-:W-:Y:S01]  /*8360*/  F2FP.TF32.F32.PACK_B R31, R31 ;  /* 0x0000001fff1f723e */ /* 0x000fe200024050ff */
[-C--:B------:R-:W-:Y:S01]  /*8370*/  FMUL R51, R51, R154.reuse ;  /* 0x0000009a33337220 */ /* 0x080fe20000400000 */
[----:B------:R-:W-:Y:S01]  /*8380*/  F2FP.TF32.F32.PACK_B R11, R11 ;  /* 0x0000000bff0b723e */ /* 0x000fe200024050ff */
[-C--:B------:R-:W-:Y:S01]  /*8390*/  FMUL R53, R53, R154.reuse ;  /* 0x0000009a35357220 */ /* 0x080fe20000400000 */
[----:B------:R-:W-:Y:S01]  /*83a0*/  F2FP.TF32.F32.PACK_B R13, R13 ;  /* 0x0000000dff0d723e */ /* 0x000fe200024050ff */
[-C--:B-1----:R-:W-:Y:S01]  /*83b0*/  FMUL R9, R34, R154.reuse ;  /* 0x0000009a22097220 */ /* 0x082fe20000400000 */
[----:B------:R-:W-:Y:S01]  /*83c0*/  F2FP.TF32.F32.PACK_B R33, R33 ;  /* 0x00000021ff21723e */ /* 0x000fe200024050ff */
[----:B------:R0:W-:Y:S01]  /*83d0*/  @P2 STG.E desc[UR36][R6.64+0x20], R11 ;  /* 0x0000200b06002986 */ /* 0x0001e2000c101924 */
[C---:B------:R-:W-:Y:S01]  /*83e0*/  ISETP.GT.AND P1, PT, R0.reuse, 0x8, P1 ;  /* 0x000000080000780c */ /* 0x040fe20000f24270 */
[-C--:B------:R-:W-:Y:S01]  /*83f0*/  FMUL R55, R55, R154.reuse ;  /* 0x0000009a37377220 */ /* 0x080fe20000400000 */
[C---:B------:R-:W-:Y:S01]  /*8400*/  ISETP.GT.AND P2, PT, R3.reuse, 0x19, PT ;  /* 0x000000190300780c */ /* 0x040fe20003f44270 */
[----:B------:R-:W-:Y:S01]  /*8410*/  @P0 STG.E desc[UR36][R6.64+0x24], R31 ;  /* 0x0000241f06000986 */ /* 0x000fe2000c101924 */
[----:B------:R-:W-:Y:S01]  /*8420*/  ISETP.GT.AND P0, PT, R3, 0x18, PT ;  /* 0x000000180300780c */ /* 0x000fe20003f04270 */
[-C--:B------:R-:W-:Y:S01]  /*8430*/  FMUL R57, R57, R154.reuse ;  /* 0x0000009a39397220 */ /* 0x080fe20000400000 */
[----:B------:R-:W-:Y:S01]  /*8440*/  F2FP.TF32.F32.PACK_B R9, R9 ;  /* 0x00000009ff09723e */ /* 0x000fe200024050ff */
[----:B------:R1:W-:Y:S01]  /*8450*/  @P5 STG.E desc[UR36][R4.64+0x40], R13 ;  /* 0x0000400d04005986 */ /* 0x0003e2000c101924 */
[C---:B------:R-:W-:Y:S01]  /*8460*/  ISETP.GT.AND P5, PT, R0.reuse, RZ, P0 ;  /* 0x000000ff0000720c */ /* 0x040fe200007a4270 */
[-C--:B------:R-:W-:Y:S01]  /*8470*/  FMUL R59, R59, R154.reuse ;  /* 0x0000009a3b3b7220 */ /* 0x080fe20000400000 */
[----:B------:R-:W-:Y:S01]  /*8480*/  F2FP.TF32.F32.PACK_B R35, R35 ;  /* 0x00000023ff23723e */ /* 0x000fe200024050ff */
[----:B------:R-:W-:Y:S01]  /*8490*/  @P4 STG.E desc[UR36][R4.64+0x44], R33 ;  /* 0x0000442104004986 */ /* 0x000fe2000c101924 */
[----:B------:R-:W-:Y:S01]  /*84a0*/  ISETP.GT.AND P4, PT, R0, 0x8, P3 ;  /* 0x000000080000780c */ /* 0x000fe20001f84270 */
[-C--:B0-----:R-:W-:Y:S01]  /*84b0*/  FMUL R11, R36, R154.reuse ;  /* 0x0000009a240b7220 */ /* 0x081fe20000400000 */
[----:B------:R-:W-:Y:S01]  /*84c0*/  ISETP.GT.AND P3, PT, R0, RZ, P2 ;  /* 0x000000ff0000720c */ /* 0x000fe20001764270 */
[----:B------:R0:W-:Y:S01]  /*84d0*/  @P1 STG.E desc[UR36][R6.64+0x40], R9 ;  /* 0x0000400906001986 */ /* 0x0001e2000c101924 */
[----:B------:R-:W-:Y:S01]  /*84e0*/  F2FP.TF32.F32.PACK_B R37, R37 ;  /* 0x00000025ff25723e */ /* 0x000fe200024050ff */
[-C--:B------:R-:W-:Y:S01]  /*84f0*/  FMUL R61, R61, R154.reuse ;  /* 0x0000009a3d3d7220 */ /* 0x080fe20000400000 */
[----:B------:R-:W-:Y:S01]  /*8500*/  F2FP.TF32.F32.PACK_B R11, R11 ;  /* 0x0000000bff0b723e */ /* 0x000fe200024050ff */
[-C--:B-1----:R-:W-:Y:S01]  /*8510*/  FMUL R13, R40, R154.reuse ;  /* 0x0000009a280d7220 */ /* 0x082fe20000400000 */
[----:B------:R-:W-:Y:S01]  /*8520*/  ISETP.GT.AND P1, PT, R3, 0x20, PT ;  /* 0x000000200300780c */ /* 0x000fe20003f24270 */
[-C--:B------:R-:W-:Y:S01]  /*8530*/  FMUL R63, R63, R154.reuse ;  /* 0x0000009a3f3f7220 */ /* 0x080fe20000400000 */
[C---:B------:R-:W-:Y:S01]  /*8540*/  ISETP.GT.AND P0, PT, R0.reuse, 0x8, P0 ;  /* 0x000000080000780c */ /* 0x040fe20000704270 */
[-C--:B------:R-:W-:Y:S01]  /*8550*/  FMUL R65, R65, R154.reuse ;  /* 0x0000009a41417220 */ /* 0x080fe20000400000 */
[----:B------:R-:W-:Y:S01]  /*8560*/  F2FP.TF32.F32.PACK_B R39, R39 ;  /* 0x00000027ff27723e */ /* 0x000fe200024050ff */
[----:B------:R-:W-:Y:S01]  /*8570*/  @P4 STG.E desc[UR36][R6.64+0x44], R35 ;  /* 0x0000442306004986 */ /* 0x000fe2000c101924 */
[----:B------:R-:W-:Y:S01]  /*8580*/  ISETP.GT.AND P4, PT, R0, 0x8, P2 ;  /* 0x000000080000780c */ /* 0x000fe20001784270 */
[-C--:B0-----:R-:W-:Y:S01]  /*8590*/  FMUL R9, R38, R154.reuse ;  /* 0x0000009a26097220 */ /* 0x081fe20000400000 */
[----:B------:R-:W-:Y:S01]  /*85a0*/  ISETP.GT.AND P2, PT, R3, 0x21, PT ;  /* 0x000000210300780c */ /* 0x000fe20003f44270 */
[----:B------:R0:W-:Y:S01]  /*85b0*/  @P5 STG.E desc[UR36][R4.64+0x60], R11 ;  /* 0x0000600b04005986 */ /* 0x0001e2000c101924 */
[C---:B------:R-:W-:Y:S01]  /*85c0*/  ISETP.GT.AND P5, PT, R0.reuse, RZ, P1 ;  /* 0x000000ff0000720c */ /* 0x040fe20000fa4270 */
[-C--:B------:R-:W-:Y:S01]  /*85d0*/  FMUL R67, R67, R154.reuse ;  /* 0x0000009a43437220 */ /* 0x080fe20000400000 */
[----:B------:R-:W-:Y:S01]  /*85e0*/  F2FP.TF32.F32.PACK_B R9, R9 ;  /* 0x00000009ff09723e */ /* 0x000fe200024050ff */
[----:B------:R-:W-:Y:S01]  /*85f0*/  @P3 STG.E desc[UR36][R4.64+0x64], R37 ;  /* 0x0000642504003986 */ /* 0x000fe2000c101924 */
[C---:B------:R-:W-:Y:S01]  /*8600*/  ISETP.GT.AND P3, PT, R0.reuse, RZ, P2 ;  /* 0x000000ff0000720c */ /* 0x040fe20001764270 */
[-C--:B------:R-:W-:Y:S01]  /*8610*/  FMUL R69, R69, R154.reuse ;  /* 0x0000009a45457220 */ /* 0x080fe20000400000 */
[----:B------:R-:W-:Y:S01]  /*8620*/  F2FP.TF32.F32.PACK_B R13, R13 ;  /* 0x0000000dff0d723e */ /* 0x000fe200024050ff */
[----:B------:R1:W-:Y:S01]  /*8630*/  @P0 STG.E desc[UR36][R6.64+0x60], R9 ;  /* 0x0000600906000986 */ /* 0x0003e2000c101924 */
[----:B------:R-:W-:Y:S01]  /*8640*/  F2FP.TF32.F32.PACK_B R41, R41 ;  /* 0x00000029ff29723e */ /* 0x000fe200024050ff */
[-C--:B------:R-:W-:Y:S01]  /*8650*/  FMUL R71, R71, R154.reuse ;  /* 0x0000009a47477220 */ /* 0x080fe20000400000 */
[C---:B------:R-:W-:Y:S01]  /*8660*/  ISETP.GT.AND P0, PT, R3.reuse, 0x28, PT ;  /* 0x000000280300780c */ /* 0x040fe20003f04270 */
[----:B------:R-:W-:Y:S01]  /*8670*/  @P4 STG.E desc[UR36][R6.64+0x64], R39 ;  /* 0x0000642706004986 */ /* 0x000fe2000c101924 */
[----:B------:R-:W-:Y:S01]  /*8680*/  ISETP.GT.AND P1, PT, R0, 0x8, P1 ;  /* 0x000000080000780c */ /* 0x000fe20000f24270 */
[-C--:B0-----:R-:W-:Y:S01]  /*8690*/  FMUL R11, R44, R154.reuse ;  /* 0x0000009a2c0b7220 */ /* 0x081fe20000400000 */
[C---:B------:R-:W-:Y:S01]  /*86a0*/  ISETP.GT.AND P4, PT, R0.reuse, 0x8, P2 ;  /* 0x000000080000780c */ /* 0x040fe20001784270 */
[----:B------:R0:W-:Y:S01]  /*86b0*/  @P5 STG.E desc[UR36][R4.64+0x80], R13 ;  /* 0x0000800d04005986 */ /* 0x0001e2000c101924 */
[----:B------:R-:W-:Y:S01]  /*86c0*/  ISETP.GT.AND P2, PT, R3, 0x29, PT ;  /* 0x000000290300780c */ /* 0x000fe20003f44270 */
[-C--:B------:R-:W-:Y:S01]  /*86d0*/  FMUL R73, R73, R154.reuse ;  /* 0x0000009a49497220 */ /* 0x080fe20000400000 */
[----:B------:R-:W-:Y:S01]  /*86e0*/  ISETP.GT.AND P5, PT, R0, RZ, P0 ;  /* 0x000000ff0000720c */ /* 0x000fe200007a4270 */
[-C--:B-1----:R-:W-:Y:S01]  /*86f0*/  FMUL R9, R42, R154.reuse ;  /* 0x0000009a2a097220 */ /* 0x082fe20000400000 */
[----:B------:R-:W-:Y:S01]  /*8700*/  @P3 STG.E desc[UR36][R4.64+0x84], R41 ;  /* 0x0000842904003986 */ /* 0x000fe2000c101924 */
[----:B------:R-:W-:Y:S01]  /*8710*/  ISETP.GT.AND P3, PT, R0, RZ, P2 ;  /* 0x000000ff0000720c */ /* 0x000fe20001764270 */
[-C--:B------:R-:W-:Y:S01]  /*8720*/  FMUL R75, R75, R154.reuse ;  /* 0x0000009a4b4b7220 */ /* 0x080fe20000400000 */
[----:B------:R-:W-:Y:S01]  /*8730*/  F2FP.TF32.F32.PACK_B R43, R43 ;  /* 0x0000002bff2b723e */ /* 0x000fe200024050ff */
[-C--:B------:R-:W-:Y:S01]  /*8740*/  FMUL R77, R77, R154.reuse ;  /* 0x0000009a4d4d7220 */ /* 0x080fe20000400000 */
[----:B------:R-:W-:Y:S01]  /*8750*/  F2FP.TF32.F32.PACK_B R9, R9 ;  /* 0x00000009ff09723e */ /* 0x000fe200024050ff */
[-C--:B------:R-:W-:Y:S01]  /*8760*/  FMUL R79, R79, R154.reuse ;  /* 0x0000009a4f4f7220 */ /* 0x080fe20000400000 */
[----:B------:R-:W-:Y:S01]  /*8770*/  F2FP.TF32.F32.PACK_B R11, R11 ;  /* 0x0000000bff0b723e */ /* 0x000fe200024050ff */
[-C--:B0-----:R-:W-:Y:S01]  /*8780*/  FMUL R13, R48, R154.reuse ;  /* 0x0000009a300d7220 */ /* 0x081fe20000400000 */
[----:B------:R-:W-:Y:S01]  /*8790*/  F2FP.TF32.F32.PACK_B R45, R45 ;  /* 0x0000002dff2d723e */ /* 0x000fe200024050ff */
[----:B------:R0:W-:Y:S01]  /*87a0*/  @P1 STG.E desc[UR36][R6.64+0x80], R9 ;  /* 0x0000800906001986 */ /* 0x0001e2000c101924 */
[----:B------:R-:W-:Y:S01]  /*87b0*/  ISETP.GT.AND P1, PT, R3, 0x30, PT ;  /* 0x000000300300780c */ /* 0x000fe20003f24270 */
[-C--:B------:R-:W-:Y:S01]  /*87c0*/  FMUL R81, R81, R154.reuse ;  /* 0x0000009a51517220 */ /* 0x080fe20000400000 */
[C---:B------:R-:W-:Y:S01]  /*87d0*/  ISETP.GT.AND P0, PT, R0.reuse, 0x8, P0 ;  /* 0x000000080000780c */ /* 0x040fe20000704270 */
[----:B------:R-:W-:Y:S01]  /*87e0*/  @P4 STG.E desc[UR36][R6.64+0x84], R43 ;  /* 0x0000842b06004986 */ /* 0x000fe2000c101924 */
[C---:B------:R-:W-:Y:S01]  /*87f0*/  ISETP.GT.AND P4, PT, R0.reuse, 0x8, P2 ;  /* 0x000000080000780c */ /* 0x040fe20001784270 */
[-C--:B------:R-:W-:Y:S01]  /*8800*/  FMUL R83, R83, R154.reuse ;  /* 0x0000009a53537220 */ /* 0x080fe20000400000 */
[----:B------:R-:W-:Y:S01]  /*8810*/  ISETP.GT.AND P2, PT, R3, 0x31, PT ;  /* 0x000000310300780c */ /* 0x000fe20003f44270 */
[----:B------:R1:W-:Y:S01]  /*8820*/  @P5 STG.E desc[UR36][R4.64+0xa0], R11 ;  /* 0x0000a00b04005986 */ /* 0x0003e2000c101924 */
[----:B------:R-:W-:Y:S01]  /*8830*/  ISETP.GT.AND P5, PT, R0, RZ, P1 ;  /* 0x000000ff0000720c */ /* 0x000fe20000fa4270 */
[-C--:B------:R-:W-:Y:S01]  /*8840*/  FMUL R85, R85, R154.reuse ;  /* 0x0000009a55557220 */ /* 0x080fe20000400000 */
[----:B------:R-:W-:Y:S01]  /*8850*/  F2FP.TF32.F32.PACK_B R47, R47 ;  /* 0x0000002fff2f723e */ /* 0x000fe200024050ff */
[-C--:B0-----:R-:W-:Y:S01]  /*8860*/  FMUL R9, R46, R154.reuse ;  /* 0x0000009a2e097220 */ /* 0x081fe20000400000 */
        /* <DEDUP_REMOVED lines=9> */
[C---:B------:R-:W-:Y:S01]  /*8900*/  ISETP.GT.AND P1, PT, R0.reuse, 0x8, P1 ;  /* 0x000000080000780c */ /* 0x040fe20000f24270 */
[----:B------:R0:W-:Y:S01]  /*8910*/  @P0 STG.E desc[UR36][R6.64+0xa0], R9 ;  /* 0x0000a00906000986 */ /* 0x0001e2000c101924 */
[----:B------:R-:W-:Y:S01]  /*8920*/  ISETP.GT.AND P0, PT, R3, 0x38, PT ;  /* 0x000000380300780c */ /* 0x000fe20003f04270 */
[-C--:B------:R-:W-:Y:S01]  /*8930*/  FMUL R93, R93, R154.reuse ;  /* 0x0000009a5d5d7220 */ /* 0x080fe20000400000 */
[----:B------:R-:W-:Y:S01]  /*8940*/  F2FP.TF32.F32.PACK_B R51, R51 ;  /* 0x00000033ff33723e */ /* 0x000fe200024050ff */
        /* <DEDUP_REMOVED lines=10> */
[C---:B------:R-:W-:Y:S01]  /*89f0*/  ISETP.GT.AND P3, PT, R0.reuse, RZ, P2 ;  /* 0x000000ff0000720c */ /* 0x040fe20001764270 */
[-C--:B------:R-:W-:Y:S01]  /*8a00*/  FMUL R99, R99, R154.reuse ;  /* 0x0000009a63637220 */ /* 0x080fe20000400000 */
[----:B------:R-:W-:Y:S01]  /*8a10*/  F2FP.TF32.F32.PACK_B R53, R53 ;  /* 0x00000035ff35723e */ /* 0x000fe200024050ff */
[-C--:B------:R-:W-:Y:S01]  /*8a20*/  FMUL R101, R101, R154.reuse ;  /* 0x0000009a65657220 */ /* 0x080fe20000400000 */
[----:B------:R-:W-:Y:S01]  /*8a30*/  F2FP.TF32.F32.PACK_B R9, R9 ;  /* 0x00000009ff09723e */ /* 0x000fe200024050ff */
[-C--:B------:R-:W-:Y:S01]  /*8a40*/  FMUL R103, R103, R154.reuse ;  /* 0x0000009a67677220 */ /* 0x080fe20000400000 */
[----:B------:R-:W-:Y:S01]  /*8a50*/  ISETP.GT.AND P0, PT, R0, 0x8, P0 ;  /* 0x000000080000780c */ /* 0x000fe20000704270 */
[-C--:B-1----:R-:W-:Y:S01]  /*8a60*/  FMUL R13, R56, R154.reuse ;  /* 0x0000009a380d7220 */ /* 0x082fe20000400000 */
[----:B------:R-:W-:Y:S01]  /*8a70*/  F2FP.TF32.F32.PACK_B R55, R55 ;  /* 0x00000037ff37723e */ /* 0x000fe200024050ff */
        /* <DEDUP_REMOVED lines=16> */
[----:B------:R-:W-:Y:S01]  /*8b80*/  ISETP.GT.AND P1, PT, R0, 0x8, P1 ;  /* 0x000000080000780c */ /* 0x000fe20000f24270 */
[-C--:B------:R-:W-:Y:S01]  /*8b90*/  FMUL R113, R113, R154.reuse ;  /* 0x0000009a71717220 */ /* 0x080fe20000400000 */
[----:B------:R-:W-:Y:S01]  /*8ba0*/  F2FP.TF32.F32.PACK_B R9, R9 ;  /* 0x00000009ff09723e */ /* 0x000fe200024050ff */
[-C--:B------:R-:W-:Y:S01]  /*8bb0*/  FMUL R115, R115, R154.reuse ;  /* 0x0000009a73737220 */ /* 0x080fe20000400000 */
[-C--:B-1----:R-:W-:Y:S01]  /*8bc0*/  FMUL R11, R60, R154.reuse ;  /* 0x0000009a3c0b7220 */ /* 0x082fe20000400000 */
[----:B------:R-:W-:Y:S01]  /*8bd0*/  F2FP.TF32.F32.PACK_B R59, R59 ;  /* 0x0000003bff3b723e */ /* 0x000fe200024050ff */
[-C--:B------:R-:W-:Y:S01]  /*8be0*/  FMUL R117, R117, R154.reuse ;  /* 0x0000009a75757220 */ /* 0x080fe20000400000 */
        /* <DEDUP_REMOVED lines=58> */
[----:B0-----:R-:W-:Y:S01]  /*8f90*/  FMUL R9, R66, R154 ;  /* 0x0000009a42097220 */ /* 0x001fe20000400000 */
[----:B------:R-:W-:Y:S01]  /*8fa0*/  @P3 STG.E desc[UR36][R4.64+0x144], R65 ;  /* 0x0001444104003986 */ /* 0x000fe2000c101924 */
[----:B------:R-:W-:-:S02]  /*8fb0*/  ISETP.GT.AND P3, PT, R0, RZ, P2 ;  /* 0x000000ff0000720c */ /* 0x000fc40001764270 */
[----:B------:R-:W-:Y:S02]  /*8fc0*/  ISETP.GT.AND P0, PT, R0, 0x8, P0 ;  /* 0x000000080000780c */ /* 0x000fe40000704270 */
[----:B------:R-:W-:Y:S01]  /*8fd0*/  F2FP.TF32.F32.PACK_B R9, R9 ;  /* 0x00000009ff09723e */ /* 0x000fe200024050ff */
[----:B-1----:R-:W-:Y:S01]  /*8fe0*/  FMUL R13, R72, R154 ;  /* 0x0000009a480d7220 */ /* 0x002fe20000400000 */
[----:B------:R-:W-:-:S03]  /*8ff0*/  F2FP.TF32.F32.PACK_B R71, R71 ;  /* 0x00000047ff47723e */ /* 0x000fc600024050ff */
[----:B------:R0:W-:Y:S01]  /*9000*/  @P1 STG.E desc[UR36][R6.64+0x140], R9 ;  /* 0x0001400906001986 */ /* 0x0001e2000c101924 */
[C---:B------:R-:W-:Y:S02]  /*9010*/  ISETP.GT.AND P1, PT, R3.reuse, 0x60, PT ;  /* 0x000000600300780c */ /* 0x040fe40003f24270 */
[----:B------:R-:W-:Y:S01]  /*9020*/  F2FP.TF32.F32.PACK_B R13, R13 ;  /* 0x0000000dff0d723e */ /* 0x000fe200024050ff */
[----:B------:R-:W-:Y:S01]  /*9030*/  @P4 STG.E desc[UR36][R6.64+0x144], R67 ;  /* 0x0001444306004986 */ /* 0x000fe2000c101924 */
[C---:B------:R-:W-:Y:S02]  /*9040*/  ISETP.GT.AND P4, PT, R0.reuse, 0x8, P2 ;  /* 0x000000080000780c */ /* 0x040fe40001784270 */
[----:B------:R-:W-:Y:S01]  /*9050*/  ISETP.GT.AND P2, PT, R3, 0x61, PT ;  /* 0x000000610300780c */ /* 0x000fe20003f44270 */
[----:B------:R1:W-:Y:S01]  /*9060*/  @P5 STG.E desc[UR36][R4.64+0x160], R11 ;  /* 0x0001600b04005986 */ /* 0x0003e2000c101924 */
[----:B------:R-:W-:Y:S02]  /*9070*/  ISETP.GT.AND P5, PT, R0, RZ, P1 ;  /* 0x000000ff0000720c */ /* 0x000fe40000fa4270 */
        /* <DEDUP_REMOVED lines=257> */
[----:B------:R-:W-:Y:S01]  /*a090*/  @P3 STG.E desc[UR36][R4.64+0x364], R133 ;  /* 0x0003648504003986 */ /* 0x000fe2000c101924 */
[----:B0-----:R-:W-:Y:S01]  /*a0a0*/  FMUL R9, R134, R154 ;  /* 0x0000009a86097220 */ /* 0x001fe20000400000 */
[----:B------:R-:W-:-:S02]  /*a0b0*/  ISETP.GT.AND P3, PT, R0, RZ, P2 ;  /* 0x000000ff0000720c */ /* 0x000fc40001764270 */
[----:B------:R-:W-:Y:S02]  /*a0c0*/  ISETP.GT.AND P1, PT, R0, 0x8, P1 ;  /* 0x000000080000780c */ /* 0x000fe40000f24270 */
[----:B------:R-:W-:Y:S01]  /*a0d0*/  F2FP.TF32.F32.PACK_B R9, R9 ;  /* 0x00000009ff09723e */ /* 0x000fe200024050ff */
[----:B-1----:R-:W-:Y:S01]  /*a0e0*/  FMUL R11, R140, R154 ;  /* 0x0000009a8c0b7220 */ /* 0x002fe20000400000 */
[----:B------:R-:W-:-:S03]  /*a0f0*/  F2FP.TF32.F32.PACK_B R139, R139 ;  /* 0x0000008bff8b723e */ /* 0x000fc600024050ff */
[----:B------:R0:W-:Y:S01]  /*a100*/  @P0 STG.E desc[UR36][R6.64+0x360], R9 ;  /* 0x0003600906000986 */ /* 0x0001e2000c101924 */
[----:B------:R-:W-:Y:S02]  /*a110*/  F2FP.TF32.F32.PACK_B R141, R141 ;  /* 0x0000008dff8d723e */ /* 0x000fe400024050ff */
[----:B------:R-:W-:Y:S01]  /*a120*/  F2FP.TF32.F32.PACK_B R11, R11 ;  /* 0x0000000bff0b723e */ /* 0x000fe200024050ff */
[----:B------:R-:W-:Y:S01]  /*a130*/  @P4 STG.E desc[UR36][R6.64+0x364], R135 ;  /* 0x0003648706004986 */ /* 0x000fe2000c101924 */
[C---:B------:R-:W-:Y:S02]  /*a140*/  ISETP.GT.AND P4, PT, R3.reuse, 0xe8, PT ;  /* 0x000000e80300780c */ /* 0x040fe40003f84270 */
[----:B------:R-:W-:Y:S01]  /*a150*/  F2FP.TF32.F32.PACK_B R143, R143 ;  /* 0x0000008fff8f723e */ /* 0x000fe200024050ff */
[----:B------:R1:W-:Y:S01]  /*a160*/  @P5 STG.E desc[UR36][R4.64+0x380], R13 ;  /* 0x0003800d04005986 */ /* 0x0003e2000c101924 */
[----:B------:R-:W-:Y:S02]  /*a170*/  ISETP.GT.AND P5, PT, R3, 0xe9, PT ;  /* 0x000000e90300780c */ /* 0x000fe40003fa4270 */
[----:B------:R-:W-:Y:S01]  /*a180*/  F2FP.TF32.F32.PACK_B R145, R145 ;  /* 0x00000091ff91723e */ /* 0x000fe200024050ff */
[----:B------:R-:W-:Y:S01]  /*a190*/  @P3 STG.E desc[UR36][R4.64+0x384], R137 ;  /* 0x0003848904003986 */ /* 0x000fe2000c101924 */
[----:B------:R-:W-:Y:S01]  /*a1a0*/  ISETP.GT.AND P3, PT, R0, 0x8, P2 ;  /* 0x000000080000780c */ /* 0x000fe20001764270 */
[----:B0-----:R-:W-:Y:S01]  /*a1b0*/  FMUL R9, R138, R154 ;  /* 0x0000009a8a097220 */ /* 0x001fe20000400000 */
[----:B------:R-:W-:-:S02]  /*a1c0*/  ISETP.GT.AND P2, PT, R0, RZ, P4 ;  /* 0x000000ff0000720c */ /* 0x000fc40002744270 */
[C---:B------:R-:W-:Y:S02]  /*a1d0*/  ISETP.GT.AND P0, PT, R0.reuse, RZ, P5 ;  /* 0x000000ff0000720c */ /* 0x040fe40002f04270 */
[----:B------:R-:W-:Y:S01]  /*a1e0*/  ISETP.GT.AND P4, PT, R0, 0x8, P4 ;  /* 0x000000080000780c */ /* 0x000fe20002784270 */
[----:B-1----:R-:W-:Y:S01]  /*a1f0*/  FMUL R13, R142, R154 ;  /* 0x0000009a8e0d7220 */ /* 0x002fe20000400000 */
[----:B------:R-:W-:Y:S02]  /*a200*/  ISETP.GT.AND P5, PT, R0, 0x8, P5 ;  /* 0x000000080000780c */ /* 0x000fe40002fa4270 */
[----:B------:R-:W-:Y:S02]  /*a210*/  F2FP.TF32.F32.PACK_B R9, R9 ;  /* 0x00000009ff09723e */ /* 0x000fe400024050ff */
[----:B------:R-:W-:Y:S02]  /*a220*/  F2FP.TF32.F32.PACK_B R13, R13 ;  /* 0x0000000dff0d723e */ /* 0x000fe400024050ff */
[----:B------:R-:W-:Y:S01]  /*a230*/  F2FP.TF32.F32.PACK_B R147, R147 ;  /* 0x00000093ff93723e */ /* 0x000fe200024050ff */
[----:B------:R0:W-:Y:S01]  /*a240*/  @P1 STG.E desc[UR36][R6.64+0x380], R9 ;  /* 0x0003800906001986 */ /* 0x0001e2000c101924 */
[----:B------:R-:W-:-:S02]  /*a250*/  ISETP.GT.AND P1, PT, R3, 0xf8, PT ;  /* 0x000000f80300780c */ /* 0x000fc40003f24270 */
[----:B------:R-:W-:Y:S01]  /*a260*/  F2FP.TF32.F32.PACK_B R149, R149 ;  /* 0x00000095ff95723e */ /* 0x000fe200024050ff */
[----:B------:R-:W-:Y:S01]  /*a270*/  @P3 STG.E desc[UR36][R6.64+0x384], R139 ;  /* 0x0003848b06003986 */ /* 0x000fe2000c101924 */
[C---:B------:R-:W-:Y:S02]  /*a280*/  ISETP.GT.AND P3, PT, R3.reuse, 0xf0, PT ;  /* 0x000000f00300780c */ /* 0x040fe40003f64270 */
[----:B------:R-:W-:Y:S01]  /*a290*/  F2FP.TF32.F32.PACK_B R151, R151 ;  /* 0x00000097ff97723e */ /* 0x000fe200024050ff */
[----:B------:R1:W-:Y:S01]  /*a2a0*/  @P2 STG.E desc[UR36][R4.64+0x3a0], R11 ;  /* 0x0003a00b04002986 */ /* 0x0003e2000c101924 */
[----:B------:R-:W-:-:S03]  /*a2b0*/  ISETP.GT.AND P2, PT, R3, 0xf1, PT ;  /* 0x000000f10300780c */ /* 0x000fc60003f44270 */
[----:B------:R-:W-:Y:S01]  /*a2c0*/  @P0 STG.E desc[UR36][R4.64+0x3a4], R141 ;  /* 0x0003a48d04000986 */ /* 0x000fe2000c101924 */
[----:B------:R-:W-:Y:S01]  /*a2d0*/  ISETP.GT.AND P0, PT, R3, 0xf9, PT ;  /* 0x000000f90300780c */ /* 0x000fe20003f04270 */
[-C--:B------:R-:W-:Y:S01]  /*a2e0*/  FMUL R3, R144, R154.reuse ;  /* 0x0000009a90037220 */ /* 0x080fe20000400000 */
[-C--:B0-----:R-:W-:Y:S01]  /*a2f0*/  FMUL R9, R146, R154.reuse ;  /* 0x0000009a92097220 */ /* 0x081fe20000400000 */
[----:B------:R0:W-:Y:S01]  /*a300*/  @P4 STG.E desc[UR36][R6.64+0x3a0], R13 ;  /* 0x0003a00d06004986 */ /* 0x0001e2000c101924 */
[C---:B------:R-:W-:Y:S02]  /*a310*/  ISETP.GT.AND P4, PT, R0.reuse, RZ, P2 ;  /* 0x000000ff0000720c */ /* 0x040fe40001784270 */
[----:B------:R-:W-:Y:S01]  /*a320*/  F2FP.TF32.F32.PACK_B R3, R3 ;  /* 0x00000003ff03723e */ /* 0x000fe200024050ff */
[----:B------:R-:W-:Y:S01]  /*a330*/  @P5 STG.E desc[UR36][R6.64+0x3a4], R143 ;  /* 0x0003a48f06005986 */ /* 0x000fe2000c101924 */
[----:B------:R-:W-:Y:S01]  /*a340*/  ISETP.GT.AND P5, PT, R0, RZ, P3 ;  /* 0x000000ff0000720c */ /* 0x000fe20001fa4270 */
[----:B-1----:R-:W-:Y:S01]  /*a350*/  FMUL R11, R148, R154 ;  /* 0x0000009a940b7220 */ /* 0x002fe20000400000 */
[----:B------:R-:W-:-:S02]  /*a360*/  ISETP.GT.AND P3, PT, R0, 0x8, P3 ;  /* 0x000000080000780c */ /* 0x000fc40001f64270 */
[----:B------:R-:W-:Y:S02]  /*a370*/  ISETP.GT.AND P2, PT, R0, 0x8, P2 ;  /* 0x000000080000780c */ /* 0x000fe40001744270 */
[----:B------:R-:W-:Y:S01]  /*a380*/  F2FP.TF32.F32.PACK_B R9, R9 ;  /* 0x00000009ff09723e */ /* 0x000fe200024050ff */
[----:B0-----:R-:W-:Y:S01]  /*a390*/  FMUL R13, R150, R154 ;  /* 0x0000009a960d7220 */ /* 0x001fe20000400000 */
[----:B------:R-:W-:-:S04]  /*a3a0*/  F2FP.TF32.F32.PACK_B R11, R11 ;  /* 0x0000000bff0b723e */ /* 0x000fc800024050ff */
[----:B------:R-:W-:Y:S01]  /*a3b0*/  F2FP.TF32.F32.PACK_B R13, R13 ;  /* 0x0000000dff0d723e */ /* 0x000fe200024050ff */
[----:B------:R-:W-:Y:S01]  /*a3c0*/  @P5 STG.E desc[UR36][R4.64+0x3c0], R3 ;  /* 0x0003c00304005986 */ /* 0x000fe2000c101924 */
[C---:B------:R-:W-:Y:S02]  /*a3d0*/  ISETP.GT.AND P5, PT, R0.reuse, RZ, P1 ;  /* 0x000000ff0000720c */ /* 0x040fe40000fa4270 */
[C---:B------:R-:W-:Y:S01]  /*a3e0*/  ISETP.GT.AND P1, PT, R0.reuse, 0x8, P1 ;  /* 0x000000080000780c */ /* 0x040fe20000f24270 */
[----:B------:R-:W-:Y:S01]  /*a3f0*/  @P4 STG.E desc[UR36][R4.64+0x3c4], R145 ;  /* 0x0003c49104004986 */ /* 0x000fe2000c101924 */
[C---:B------:R-:W-:Y:S02]  /*a400*/  ISETP.GT.AND P4, PT, R0.reuse, RZ, P0 ;  /* 0x000000ff0000720c */ /* 0x040fe40000784270 */
[----:B------:R-:W-:Y:S01]  /*a410*/  ISETP.GT.AND P0, PT, R0, 0x8, P0 ;  /* 0x000000080000780c */ /* 0x000fe20000704270 */
[----:B------:R-:W-:Y:S04]  /*a420*/  @P3 STG.E desc[UR36][R6.64+0x3c0], R9 ;  /* 0x0003c00906003986 */ /* 0x000fe8000c101924 */
[----:B------:R-:W-:Y:S04]  /*a430*/  @P2 STG.E desc[UR36][R6.64+0x3c4], R147 ;  /* 0x0003c49306002986 */ /* 0x000fe8000c101924 */
[----:B------:R-:W-:Y:S04]  /*a440*/  @P5 STG.E desc[UR36][R4.64+0x3e0], R11 ;  /* 0x0003e00b04005986 */ /* 0x000fe8000c101924 */
[----:B------:R0:W-:Y:S02]  /*a450*/  @P4 STG.E desc[UR36][R4.64+0x3e4], R149 ;  /* 0x0003e49504004986 */ /* 0x0001e4000c101924 */
[----:B0-----:R-:W-:-:S02]  /*a460*/  @P1 IMAD.MOV.U32 R4, RZ, RZ, R6 ;  /* 0x000000ffff041224 */ /* 0x001fc400078e0006 */
[----:B------:R-:W-:-:S05]  /*a470*/  @P1 IMAD.MOV.U32 R5, RZ, RZ, R7 ;  /* 0x000000ffff051224 */ /* 0x000fca00078e0007 */
[----:B------:R0:W-:Y:S04]  /*a480*/  @P1 STG.E desc[UR36][R4.64+0x3e0], R13 ;  /* 0x0003e00d04001986 */ /* 0x0001e8000c101924 */
[----:B------:R0:W-:Y:S02]  /*a490*/  @P0 STG.E desc[UR36][R6.64+0x3e4], R151 ;  /* 0x0003e49706000986 */ /* 0x0001e4000c101924 */
.L_x_282:
[----:B------:R-:W-:Y:S05]  /*a4a0*/  BSYNC B0 ;  /* 0x0000000000007941 */ /* 0x000fea0003800000 */
.L_x_28:
[----:B------:R-:W-:Y:S01]  /*a4b0*/  ULDC UR4, c[0x0][0xc] ;  /* 0x0000030000047ab9 */ /* 0x000fe20000000800 */
[----:B------:R-:W-:Y:S01]  /*a4c0*/  ULDC UR5, c[0x0][0x10] ;  /* 0x0000040000057ab9 */ /* 0x000fe20000000800 */
[----:B0-----:R-:W0:Y:S01]  /*a4d0*/  LDC R3, c[0x0][0x14] ;  /* 0x00000500ff037b82 */ /* 0x001e220000000800 */
[----:B------:R-:W-:Y:S01]  /*a4e0*/  UIMAD.WIDE.U32 UR4, UR4, UR5, URZ ;  /* 0x00000005040472a5 */ /* 0x000fe2000f8e003f */
[----:B------:R-:W-:Y:S01]  /*a4f0*/  PRMT R0, RZ, 0x7610, R0 ;  /* 0x00007610ff007816 */ /* 0x000fe20000000000 */
[----:B-----5:R-:W-:Y:S02]  /*a500*/  IMAD.MOV.U32 R152, RZ, RZ, -0x1 ;  /* 0xffffffffff987424 */ /* 0x020fe400078e00ff */
[----:B------:R-:W-:Y:S02]  /*a510*/  IMAD.MOV.U32 R23, RZ, RZ, -0x1 ;  /* 0xffffffffff177424 */ /* 0x000fe400078e00ff */
[----:B0-----:R-:W-:-:S04]  /*a520*/  IMAD.WIDE.U32 R16, R3, UR4, R16 ;  /* 0x0000000403107c25 */ /* 0x001fc8000f8e0010 */
[----:B------:R-:W-:Y:S01]  /*a530*/  IMAD R3, R3, UR5, RZ ;  /* 0x0000000503037c24 */ /* 0x000fe2000f8e02ff */
[----:B------:R-:W-:Y:S02]  /*a540*/  ULDC.64 UR4, c[0x0][0x650] ;  /* 0x0001940000047ab9 */ /* 0x000fe40000000a00 */
[----:B------:R-:W-:Y:S01]  /*a550*/  ISETP.GE.U32.AND P0, PT, R16, UR4, PT ;  /* 0x0000000410007c0c */ /* 0x000fe2000bf06070 */
[----:B------:R-:W-:-:S05]  /*a560*/  IMAD.IADD R17, R17, 0x1, R3 ;  /* 0x0000000111117824 */ /* 0x000fca00078e0203 */
[----:B------:R-:W-:-:S13]  /*a570*/  ISETP.GE.U32.AND.EX P0, PT, R17, UR5, PT, P0 ;  /* 0x0000000511007c0c */ /* 0x000fda000bf06100 */
[----:B------:R-:W-:Y:S05]  /*a580*/  @P0 BRA `(.L_x_283) ;  /* 0x0000000400640947 */ /* 0x000fea0003800000 */
[----:B------:R-:W0:Y:S01]  /*a590*/  S2R R12, SR_CTAID.X ;  /* 0x00000000000c7919 */ /* 0x000e220000002500 */
[----:B----4-:R-:W4:Y:S01]  /*a5a0*/  LDC.64 R10, c[0x0][0x628] ;  /* 0x00018a00ff0a7b82 */ /* 0x010f220000000a00 */
[----:B------:R-:W-:Y:S01]  /*a5b0*/  ULDC UR4, c[0x0][0x150] ;  /* 0x0000540000047ab9 */ /* 0x000fe20000000800 */
[----:B-123--:R-:W-:Y:S01]  /*a5c0*/  IMAD.MOV.U32 R8, RZ, RZ, R16 ;  /* 0x000000ffff087224 */ /* 0x00efe200078e0010 */
[----:B------:R-:W1:Y:S01]  /*a5d0*/  S2R R24, SR_CTAID.Y ;  /* 0x0000000000187919 */ /* 0x000e620000002600 */
[----:B------:R-:W-:-:S04]  /*a5e0*/  IMAD.MOV.U32 R9, RZ, RZ, R17 ;  /* 0x000000ffff097224 */ /* 0x000fc800078e0011 */
[----:B------:R-:W2:Y:S08]  /*a5f0*/  LDC R21, c[0x0][0x144] ;  /* 0x00005100ff157b82 */ /* 0x000eb00000000800 */
[----:B------:R-:W3:Y:S08]  /*a600*/  LDC R0, c[0x0][0x630] ;  /* 0x00018c00ff007b82 */ /* 0x000ef00000000800 */
[----:B------:R-:W1:Y:S01]  /*a610*/  LDC.64 R14, c[0x0][0x620] ;  /* 0x00018800ff0e7b82 */ /* 0x000e620000000a00 */
[----:B----4-:R-:W-:-:S04]  /*a620*/  ISETP.NE.U32.AND P0, PT, R10, RZ, PT ;  /* 0x000000ff0a00720c */ /* 0x010fc80003f05070 */
[----:B------:R-:W-:Y:S02]  /*a630*/  ISETP.NE.AND.EX P0, PT, R11, RZ, PT, P0 ;  /* 0x000000ff0b00720c */ /* 0x000fe40003f05300 */
[----:B0-----:R-:W-:-:S05]  /*a640*/  I2FP.F32.U32 R3, R12 ;  /* 0x0000000c00037245 */ /* 0x001fca0000201000 */
[----:B------:R-:W-:-:S04]  /*a650*/  FMUL R3, R3, UR4 ;  /* 0x0000000403037c20 */ /* 0x000fc80008400000 */
[----:B------:R0:W4:Y:S02]  /*a660*/  F2I.U32.TRUNC.NTZ R20, R3 ;  /* 0x0000000300147305 */ /* 0x000124000020f000 */
[----:B--23--:R-:W-:Y:S05]  /*a670*/  @!P0 BRA `(.L_x_284) ;  /* 0x0000000000288947 */ /* 0x00cfea0003800000 */
[----:B0-----:R-:W0:Y:S02]  /*a680*/  LDC R3, c[0x0][0x634] ;  /* 0x00018d00ff037b82 */ /* 0x001e240000000800 */
        /* <DEDUP_REMOVED lines=9> */
.L_x_284:
[----:B------:R-:W2:Y:S01]  /*a720*/  LDC.64 R30, c[0x0][0x640] ;  /* 0x00019000ff1e7b82 */ /* 0x000ea20000000a00 */
[-CC-:B------:R-:W-:Y:S01]  /*a730*/  SHF.R.U64 R23, R8, R0.reuse, R9.reuse ;  /* 0x0000000008177219 */ /* 0x180fe20000001209 */
[----:B----4-:R-:W-:Y:S01]  /*a740*/  IMAD.MOV R20, RZ, RZ, -R20 ;  /* 0x000000ffff147224 */ /* 0x010fe200078e0a14 */
[----:B------:R-:W-:Y:S01]  /*a750*/  SHF.R.U32.HI R0, RZ, R0, R9 ;  /* 0x00000000ff007219 */ /* 0x000fe20000011609 */
[----:B------:R-:W-:Y:S01]  /*a760*/  ULDC UR4, c[0x0][0x154] ;  /* 0x0000550000047ab9 */ /* 0x000fe20000000800 */
[----:B0-----:R-:W-:Y:S01]  /*a770*/  IADD3 R3, P0, RZ, -R23, RZ ;  /* 0x80000017ff037210 */ /* 0x001fe20007f1e0ff */
[----:B------:R-:W-:Y:S02]  /*a780*/  IMAD R26, R21, R20, R12 ;  /* 0x00000014151a7224 */ /* 0x000fe400078e020c */
[----:B------:R-:W0:Y:S01]  /*a790*/  LDC R6, c[0x0][0x618] ;  /* 0x00018600ff067b82 */ /* 0x000e220000000800 */
[----:B------:R-:W-:Y:S02]  /*a7a0*/  IMAD.MOV.U32 R7, RZ, RZ, 0x1 ;  /* 0x00000001ff077424 */ /* 0x000fe400078e00ff */
[----:B------:R-:W-:-:S04]  /*a7b0*/  IMAD.X R5, RZ, RZ, ~R0, P0 ;  /* 0x000000ffff057224 */ /* 0x000fc800000e0e00 */
[-C--:B-1----:R-:W-:Y:S01]  /*a7c0*/  IMAD R0, R5, R14.reuse, RZ ;  /* 0x0000000e05007224 */ /* 0x082fe200078e02ff */
[----:B------:R-:W1:Y:S01]  /*a7d0*/  LDC R8, c[0x0][0x608] ;  /* 0x00018200ff087b82 */ /* 0x000e620000000800 */
[----:B------:R-:W-:-:S04]  /*a7e0*/  IMAD.WIDE.U32 R4, R3, R14, R16 ;  /* 0x0000000e03047225 */ /* 0x000fc800078e0010 */
[----:B------:R-:W-:Y:S01]  /*a7f0*/  IMAD R3, R3, R15, R0 ;  /* 0x0000000f03037224 */ /* 0x000fe200078e0200 */
[----:B------:R-:W-:Y:S02]  /*a800*/  I2FP.F32.U32 R0, R24 ;  /* 0x0000001800007245 */ /* 0x000fe40000201000 */
[----:B------:R-:W3:Y:S01]  /*a810*/  LDC R28, c[0x0][0x658] ;  /* 0x00019600ff1c7b82 */ /* 0x000ee20000000800 */
[----:B------:R-:W-:Y:S01]  /*a820*/  IMAD.IADD R3, R5, 0x1, R3 ;  /* 0x0000000105037824 */ /* 0x000fe200078e0203 */
[----:B--2---:R-:W-:Y:S01]  /*a830*/  ISETP.NE.U32.AND P0, PT, R30, RZ, PT ;  /* 0x000000ff1e00720c */ /* 0x004fe20003f05070 */
[----:B------:R-:W-:Y:S01]  /*a840*/  FMUL R0, R0, UR4 ;  /* 0x0000000400007c20 */ /* 0x000fe20008400000 */
[----:B------:R-:W-:Y:S02]  /*a850*/  IMAD.MOV.U32 R5, RZ, RZ, -0x1 ;  /* 0xffffffffff057424 */ /* 0x000fe400078e00ff */
[----:B------:R-:W-:Y:S01]  /*a860*/  ISETP.NE.AND.EX P0, PT, R31, RZ, PT, P0 ;  /* 0x000000ff1f00720c */ /* 0x000fe20003f05300 */
[----:B------:R2:W4:Y:S01]  /*a870*/  F2I.U32.TRUNC.NTZ R13, R0 ;  /* 0x00000000000d7305 */ /* 0x000522000020f000 */
[----:B------:R-:W2:Y:S01]  /*a880*/  LDC R15, c[0x0][0x148] ;  /* 0x00005200ff0f7b82 */ /* 0x000ea20000000800 */
[----:B0-----:R-:W-:-:S02]  /*a890*/  SHF.R.U64 R12, R4, R6, R3 ;  /* 0x00000006040c7219 */ /* 0x001fc40000001203 */
[----:B------:R-:W-:-:S05]  /*a8a0*/  SHF.R.U32.HI R3, RZ, R6, R3 ;  /* 0x00000006ff037219 */ /* 0x000fca0000011603 */
[----:B------:R-:W0:Y:S01]  /*a8b0*/  LDC R20, c[0x0][0x600] ;  /* 0x00018000ff147b82 */ /* 0x000e220000000800 */
[-CC-:B-1----:R-:W-:Y:S02]  /*a8c0*/  SHF.R.U64 R10, R12, R8.reuse, R3.reuse ;  /* 0x000000080c0a7219 */ /* 0x182fe40000001203 */
[----:B------:R-:W-:-:S05]  /*a8d0*/  SHF.R.U32.HI R3, RZ, R8, R3 ;  /* 0x00000008ff037219 */ /* 0x000fca0000011603 */
[----:B------:R-:W1:Y:S01]  /*a8e0*/  LDC R21, c[0x0][0x648] ;  /* 0x00019200ff157b82 */ /* 0x000e620000000800 */
[-C--:B---3--:R-:W-:Y:S02]  /*a8f0*/  SHF.L.U32 R4, R5, R28.reuse, RZ ;  /* 0x0000001c05047219 */ /* 0x088fe400000006ff */
[-CC-:B------:R-:W-:Y:S02]  /*a900*/  SHF.R.U64 R14, R10, R28.reuse, R3.reuse ;  /* 0x0000001c0a0e7219 */ /* 0x180fe40000001203 */
[----:B------:R-:W-:Y:S02]  /*a910*/  SHF.R.U32.HI R5, RZ, R28, R3 ;  /* 0x0000001cff057219 */ /* 0x000fe40000011603 */
[----:B------:R-:W-:Y:S01]  /*a920*/  LOP3.LUT R153, RZ, R4, RZ, 0x33, !PT ;  /* 0x00000004ff997212 */ /* 0x000fe200078e33ff */
[----:B------:R-:W3:Y:S01]  /*a930*/  LDC R25, c[0x0][0x638] ;  /* 0x00018e00ff197b82 */ /* 0x000ee20000000800 */
[----:B------:R-:W-:Y:S01]  /*a940*/  SHF.L.U32 R28, R7, R28, RZ ;  /* 0x0000001c071c7219 */ /* 0x000fe200000006ff */
[----:B------:R-:W-:-:S06]  /*a950*/  IMAD.MOV.U32 R4, RZ, RZ, R14 ;  /* 0x000000ffff047224 */ /* 0x000fcc00078e000e */
[----:B------:R-:W0:Y:S01]  /*a960*/  LDC R27, c[0x0][0x610] ;  /* 0x00018400ff1b7b82 */ /* 0x000e220000000800 */
[----:B----4-:R-:W-:Y:S05]  /*a970*/  @!P0 BRA `(.L_x_285) ;  /* 0x0000000000288947 */ /* 0x010fea0003800000 */
[----:B------:R-:W4:Y:S02]  /*a980*/  LDC R3, c[0x0][0x64c] ;  /* 0x00019300ff037b82 */ /* 0x000f240000000800 */
[----:B----4-:R-:W-:-:S05]  /*a990*/  IADD3 R3, P0, R14, R3, RZ ;  /* 0x000000030e037210 */ /* 0x010fca0007f1e0ff */
        /* <DEDUP_REMOVED lines=8> */
.L_x_285:
[----:B------:R-:W-:Y:S01]  /*aa20*/  ISETP.NE.AND P0, PT, R2, 0x1, PT ;  /* 0x000000010200780c */ /* 0x000fe20003f05270 */
[----:B------:R-:W-:Y:S01]  /*aa30*/  IMAD.MOV R13, RZ, RZ, -R13 ;  /* 0x000000ffff0d7224 */ /* 0x000fe200078e0a0d */
[----:B-12---:R-:W-:Y:S01]  /*aa40*/  SHF.R.U64 R0, R4, R21, R5 ;  /* 0x0000001504007219 */ /* 0x006fe20000001205 */
[----:B0-----:R-:W-:Y:S01]  /*aa50*/  VIADD R5, R20, 0xffffffff ;  /* 0xffffffff14057836 */ /* 0x001fe20000000000 */
[----:B------:R-:W-:-:S03]  /*aa60*/  LOP3.LUT R153, R10, R153, RZ, 0xc0, !PT ;  /* 0x000000990a997212 */ /* 0x000fc600078ec0ff */
[----:B------:R-:W-:Y:S01]  /*aa70*/  IMAD.MOV R3, RZ, RZ, -R0 ;  /* 0x000000ffff037224 */ /* 0x000fe200078e0a00 */
[----:B------:R-:W-:Y:S01]  /*aa80*/  LOP3.LUT R5, R12, R5, RZ, 0xc0, !PT ;  /* 0x000000050c057212 */ /* 0x000fe200078ec0ff */
[----:B------:R-:W-:Y:S02]  /*aa90*/  IMAD R153, R28, R0, R153 ;  /* 0x000000001c997224 */ /* 0x000fe400078e0299 */
[----:B---3--:R-:W-:Y:S02]  /*aaa0*/  IMAD R0, R3, R25, R14 ;  /* 0x0000001903007224 */ /* 0x008fe400078e020e */
[----:B------:R-:W-:Y:S02]  /*aab0*/  @P0 IMAD R26, R15, R13, R24 ;  /* 0x0000000d0f1a0224 */ /* 0x000fe400078e0218 */
[----:B------:R-:W-:Y:S02]  /*aac0*/  IMAD R4, R0, R20, R5 ;  /* 0x0000001400047224 */ /* 0x000fe400078e0205 */
[----:B------:R-:W-:-:S02]  /*aad0*/  IMAD R153, R153, R27, R26 ;  /* 0x0000001b99997224 */ /* 0x000fc400078e021a */
[----:B------:R-:W-:-:S03]  /*aae0*/  IMAD.MOV.U32 R3, RZ, RZ, 0x1 ;  /* 0x00000001ff037424 */ /* 0x000fc600078e00ff */
[----:B------:R-:W-:Y:S02]  /*aaf0*/  SEL R152, R4, R153, !P0 ;  /* 0x0000009904987207 */ /* 0x000fe40004000000 */
[----:B------:R-:W-:Y:S02]  /*ab00*/  PRMT R0, R3, 0x7610, R0 ;  /* 0x0000761003007816 */ /* 0x000fe40000000000 */
[----:B------:R-:W-:-:S07]  /*ab10*/  SEL R153, R153, R4, !P0 ;  /* 0x0000000499997207 */ /* 0x000fce0004000000 */
.L_x_283:
[----:B------:R-:W-:-:S13]  /*ab20*/  LOP3.LUT P0, RZ, R0, 0xff, RZ, 0xc0, !PT ;  /* 0x000000ff00ff7812 */ /* 0x000fda000780c0ff */
[----:B------:R-:W-:Y:S05]  /*ab30*/  @P0 BRA `(.L_x_286) ;  /* 0xffffff6000fc0947 */ /* 0x000fea000383ffff */
[----:B------:R-:W-:Y:S05]  /*ab40*/  EXIT ;  /* 0x000000000000794d */ /* 0x000fea0003800000 */
.L_x_3:
[----:B0-----:R-:W-:Y:S01]  /*ab50*/  ULDC.64 UR4, c[0x0][0x650] ;  /* 0x0001940000047ab9 */ /* 0x001fe20000000a00 */
        /* <DEDUP_REMOVED lines=25> */
.L_x_288:
[--C-:B------:R-:W-:Y:S01]  /*acf0*/  SHF.R.U64 R12, R10, R14, R11.reuse ;  /* 0x0000000e0a0c7219 */ /* 0x100fe2000000120b */
[----:B------:R-:W0:Y:S01]  /*ad00*/  LDC R22, c[0x0][0x618] ;  /* 0x00018600ff167b82 */ /* 0x000e220000000800 */
[----:B------:R-:W-:Y:S01]  /*ad10*/  I2FP.F32.U32 R6, R4 ;  /* 0x0000000400067245 */ /* 0x000fe20000201000 */
[----:B------:R-:W-:Y:S01]  /*ad20*/  ULDC UR4, c[0x0][0x150] ;  /* 0x0000540000047ab9 */ /* 0x000fe20000000800 */
[----:B------:R-:W-:Y:S02]  /*ad30*/  SHF.R.U32.HI R5, RZ, R14, R11 ;  /* 0x0000000eff057219 */ /* 0x000fe4000001160b */
[----:B------:R-:W-:Y:S01]  /*ad40*/  IADD3 R9, P0, RZ, -R12, RZ ;  /* 0x8000000cff097210 */ /* 0x000fe20007f1e0ff */
[----:B------:R-:W-:Y:S01]  /*ad50*/  FMUL R11, R6, UR4 ;  /* 0x00000004060b7c20 */ /* 0x000fe20008400000 */
[----:B------:R-:W-:Y:S01]  /*ad60*/  ULDC UR4, c[0x0][0x154] ;  /* 0x0000550000047ab9 */ /* 0x000fe20000000800 */
[----:B------:R-:W1:Y:S02]  /*ad70*/  LDC.64 R24, c[0x0][0x640] ;  /* 0x00019000ff187b82 */ /* 0x000e640000000a00 */
[----:B------:R-:W-:-:S02]  /*ad80*/  IMAD.X R5, RZ, RZ, ~R5, P0 ;  /* 0x000000ffff057224 */ /* 0x000fc400000e0e05 */
[----:B------:R-:W2:Y:S01]  /*ad90*/  F2I.U32.TRUNC.NTZ R11, R11 ;  /* 0x0000000b000b7305 */ /* 0x000ea2000020f000 */
[----:B------:R-:W-:-:S03]  /*ada0*/  IMAD.WIDE.U32 R6, R9, R20, R16 ;  /* 0x0000001409067225 */ /* 0x000fc600078e0010 */
[----:B------:R-:W3:Y:S01]  /*adb0*/  LDC R13, c[0x0][0x144] ;  /* 0x00005100ff0d7b82 */ /* 0x000ee20000000800 */
[----:B------:R-:W-:-:S04]  /*adc0*/  IMAD R8, R5, R20, RZ ;  /* 0x0000001405087224 */ /* 0x000fc800078e02ff */
[----:B------:R-:W-:Y:S02]  /*add0*/  IMAD R5, R9, R21, R8 ;  /* 0x0000001509057224 */ /* 0x000fe400078e0208 */
[----:B------:R-:W-:Y:S01]  /*ade0*/  IMAD.MOV.U32 R8, RZ, RZ, -0x1 ;  /* 0xffffffffff087424 */ /* 0x000fe200078e00ff */
[----:B------:R-:W4:Y:S01]  /*adf0*/  LDC R14, c[0x0][0x608] ;  /* 0x00018200ff0e7b82 */ /* 0x000f220000000800 */
[----:B------:R-:W-:Y:S01]  /*ae00*/  IMAD.IADD R5, R7, 0x1, R5 ;  /* 0x0000000107057824 */ /* 0x000fe200078e0205 */
[----:B------:R-:W-:-:S04]  /*ae10*/  I2FP.F32.U32 R7, R3 ;  /* 0x0000000300077245 */ /* 0x000fc80000201000 */
[-C--:B0-----:R-:W-:Y:S01]  /*ae20*/  SHF.R.U64 R10, R6, R22.reuse, R5 ;  /* 0x00000016060a7219 */ /* 0x081fe20000001205 */
[----:B--2---:R-:W-:Y:S01]  /*ae30*/  IMAD.MOV R6, RZ, RZ, -R11 ;  /* 0x000000ffff067224 */ /* 0x004fe200078e0a0b */
[----:B------:R-:W0:Y:S01]  /*ae40*/  LDC R9, c[0x0][0x658] ;  /* 0x00019600ff097b82 */ /* 0x000e220000000800 */
[----:B-1----:R-:W-:Y:S01]  /*ae50*/  ISETP.NE.U32.AND P0, PT, R24, RZ, PT ;  /* 0x000000ff1800720c */ /* 0x002fe20003f05070 */
[----:B------:R-:W-:Y:S01]  /*ae60*/  FMUL R7, R7, UR4 ;  /* 0x0000000407077c20 */ /* 0x000fe20008400000 */
[----:B------:R-:W-:Y:S02]  /*ae70*/  SHF.R.U32.HI R5, RZ, R22, R5 ;  /* 0x00000016ff057219 */ /* 0x000fe40000011605 */
[----:B------:R-:W-:-:S03]  /*ae80*/  ISETP.NE.AND.EX P0, PT, R25, RZ, PT, P0 ;  /* 0x000000ff1900720c */ /* 0x000fc60003f05300 */
[----:B------:R-:W1:Y:S01]  /*ae90*/  LDC R20, c[0x0][0x148] ;  /* 0x00005200ff147b82 */ /* 0x000e620000000800 */
[----:B---3--:R-:W-:Y:S02]  /*aea0*/  IMAD R23, R13, R6, R4 ;  /* 0x000000060d177224 */ /* 0x008fe400078e0204 */
[----:B------:R-:W-:-:S05]  /*aeb0*/  IMAD.MOV.U32 R6, RZ, RZ, 0x1 ;  /* 0x00000001ff067424 */ /* 0x000fca00078e00ff */
[----:B------:R-:W2:Y:S01]  /*aec0*/  LDC R21, c[0x0][0x600] ;  /* 0x00018000ff157b82 */ /* 0x000ea20000000800 */
[-CC-:B----4-:R-:W-:Y:S02]  /*aed0*/  SHF.R.U64 R13, R10, R14.reuse, R5.reuse ;  /* 0x0000000e0a0d7219 */ /* 0x190fe40000001205 */
[----:B------:R-:W-:Y:S02]  /*aee0*/  SHF.R.U32.HI R4, RZ, R14, R5 ;  /* 0x0000000eff047219 */ /* 0x000fe40000011605 */
[----:B------:R3:W4:Y:S03]  /*aef0*/  F2I.U32.TRUNC.NTZ R14, R7 ;  /* 0x00000007000e7305 */ /* 0x000726000020f000 */
[----:B------:R-:W1:Y:S01]  /*af00*/  LDC R26, c[0x0][0x648] ;  /* 0x00019200ff1a7b82 */ /* 0x000e620000000800 */
[-C--:B0-----:R-:W-:Y:S02]  /*af10*/  SHF.R.U64 R15, R13, R9.reuse, R4 ;  /* 0x000000090d0f7219 */ /* 0x081fe40000001204 */
[----:B------:R-:W-:-:S02]  /*af20*/  SHF.L.U32 R8, R8, R9, RZ ;  /* 0x0000000908087219 */ /* 0x000fc400000006ff */
[-C--:B------:R-:W-:Y:S01]  /*af30*/  SHF.R.U32.HI R5, RZ, R9.reuse, R4 ;  /* 0x00000009ff057219 */ /* 0x080fe20000011604 */
[----:B------:R-:W-:Y:S01]  /*af40*/  IMAD.MOV.U32 R4, RZ, RZ, R15 ;  /* 0x000000ffff047224 */ /* 0x000fe200078e000f */
[----:B------:R-:W-:Y:S01]  /*af50*/  SHF.L.U32 R22, R6, R9, RZ ;  /* 0x0000000906167219 */ /* 0x000fe200000006ff */
[----:B------:R-:W0:Y:S01]  /*af60*/  LDC R27, c[0x0][0x638] ;  /* 0x00018e00ff1b7b82 */ /* 0x000e220000000800 */
[----:B------:R-:W-:-:S07]  /*af70*/  LOP3.LUT R28, RZ, R8, RZ, 0x33, !PT ;  /* 0x00000008ff1c7212 */ /* 0x000fce00078e33ff */
        /* <DEDUP_REMOVED lines=12> */
.L_x_289:
[----:B------:R-:W-:Y:S01]  /*b040*/  ISETP.NE.AND P0, PT, R2, 0x1, PT ;  /* 0x000000010200780c */ /* 0x000fe20003f05270 */
[----:B--2---:R-:W-:Y:S01]  /*b050*/  VIADD R7, R21, 0xffffffff ;  /* 0xffffffff15077836 */ /* 0x004fe20000000000 */
[----:B-1----:R-:W-:Y:S01]  /*b060*/  SHF.R.U64 R5, R4, R26, R5 ;  /* 0x0000001a04057219 */ /* 0x002fe20000001205 */
[----:B------:R-:W-:Y:S01]  /*b070*/  IMAD.MOV R14, RZ, RZ, -R14 ;  /* 0x000000ffff0e7224 */ /* 0x000fe200078e0a0e */
[----:B------:R-:W-:Y:S01]  /*b080*/  LOP3.LUT R4, R13, R28, RZ, 0xc0, !PT ;  /* 0x0000001c0d047212 */ /* 0x000fe200078ec0ff */
[----:B------:R-:W-:Y:S01]  /*b090*/  IMAD.MOV.U32 R8, RZ, RZ, R12 ;  /* 0x000000ffff087224 */ /* 0x000fe200078e000c */
[----:B------:R-:W-:Y:S01]  /*b0a0*/  LOP3.LUT R10, R10, R7, RZ, 0xc0, !PT ;  /* 0x000000070a0a7212 */ /* 0x000fe200078ec0ff */
[----:B------:R-:W-:Y:S02]  /*b0b0*/  IMAD.MOV R6, RZ, RZ, -R5 ;  /* 0x000000ffff067224 */ /* 0x000fe400078e0a05 */
[----:B------:R-:W-:-:S04]  /*b0c0*/  IMAD R4, R22, R5, R4 ;  /* 0x0000000516047224 */ /* 0x000fc800078e0204 */
[----:B------:R-:W-:Y:S02]  /*b0d0*/  @P0 IMAD R23, R20, R14, R3 ;  /* 0x0000000e14170224 */ /* 0x000fe400078e0203 */
[----:B0-----:R-:W-:Y:S02]  /*b0e0*/  IMAD R3, R6, R27, R15 ;  /* 0x0000001b06037224 */ /* 0x001fe400078e020f */
[----:B------:R-:W-:Y:S02]  /*b0f0*/  IMAD R7, R4, R29, R23 ;  /* 0x0000001d04077224 */ /* 0x000fe400078e0217 */
[----:B------:R-:W-:Y:S02]  /*b100*/  IMAD R4, R3, R21, R10 ;  /* 0x0000001503047224 */ /* 0x000fe400078e020a */
[----:B------:R-:W-:-:S03]  /*b110*/  IMAD.MOV.U32 R6, RZ, RZ, 0x1 ;  /* 0x00000001ff067424 */ /* 0x000fc600078e00ff */
[----:B------:R-:W-:Y:S02]  /*b120*/  SEL R9, R4, R7, !P0 ;  /* 0x0000000704097207 */ /* 0x000fe40004000000 */
[----:B------:R-:W-:-:S07]  /*b130*/  SEL R7, R7, R4, !P0 ;  /* 0x0000000407077207 */ /* 0x000fce0004000000 */
.L_x_287:
[----:B------:R-:W-:-:S08]  /*b140*/  NOP ;  /* 0x0000000000007918 */ /* 0x000fd00000000000 */
[----:B------:R-:W0:-:S00]  /*b150*/  USETMAXREG.DEALLOC.CTAPOOL 0x28 ;  /* 0x00000028000079c8 */ /* 0x000e0000080e0500 */
[----:B0-----:R-:W-:-:S13]  /*b160*/  ISETP.NE.AND P0, PT, R0, RZ, PT ;  /* 0x000000ff0000720c */ /* 0x001fda0003f05270 */
[----:B------:R-:W-:Y:S05]  /*b170*/  @P0 EXIT ;  /* 0x000000000000094d */ /* 0x000fea0003800000 */
[----:B------:R-:W-:Y:S01]  /*b180*/  LOP3.LUT P0, RZ, R6, 0xff, RZ, 0xc0, !PT ;  /* 0x000000ff06ff7812 */ /* 0x000fe2000780c0ff */
[----:B------:R-:W-:Y:S02]  /*b190*/  IMAD.MOV.U32 R3, RZ, RZ, 0x1 ;  /* 0x00000001ff037424 */ /* 0x000fe400078e00ff */
[----:B------:R-:W-:-:S10]  /*b1a0*/  IMAD.MOV.U32 R0, RZ, RZ, RZ ;  /* 0x000000ffff007224 */ /* 0x000fd400078e00ff */
[----:B------:R-:W-:Y:S05]  /*b1b0*/  @!P0 BRA `(.L_x_290) ;  /* 0x0000000c00c08947 */ /* 0x000fea0003800000 */
[----:B------:R-:W0:Y:S01]  /*b1c0*/  LDC R0, c[0x0][0x28c] ;  /* 0x0000a300ff007b82 */ /* 0x000e220000000800 */
[----:B------:R-:W-:Y:S01]  /*b1d0*/  ULDC UR21, c[0x0][0x658] ;  /* 0x0001960000157ab9 */ /* 0x000fe20000000800 */
[----:B------:R-:W-:Y:S01]  /*b1e0*/  UMOV UR5, 0xffffffff ;  /* 0xffffffff00057882 */ /* 0x000fe20000000000 */
[----:B------:R-:W-:Y:S01]  /*b1f0*/  ULDC UR4, c[0x0][0xc] ;  /* 0x0000030000047ab9 */ /* 0x000fe20000000800 */
[----:B------:R-:W-:Y:S01]  /*b200*/  USHF.L.U32 UR29, UR5, UR21, URZ ;  /* 0x00000015051d7299 */ /* 0x000fe2000800063f */
[C---:B------:R-:W-:Y:S01]  /*b210*/  LOP3.LUT P2, RZ, R18.reuse, 0x7f, RZ, 0xc0, !PT ;  /* 0x0000007f12ff7812 */ /* 0x040fe2000784c0ff */
[----:B------:R-:W-:Y:S01]  /*b220*/  UMOV UR6, 0x1 ;  /* 0x0000000100067882 */ /* 0x000fe20000000000 */
[----:B------:R-:W-:Y:S01]  /*b230*/  ULDC UR5, c[0x0][0x10] ;  /* 0x0000040000057ab9 */ /* 0x000fe20000000800 */
[----:B------:R-:W-:Y:S01]  /*b240*/  LOP3.LUT P0, RZ, R18, 0x1f, RZ, 0xc0, !PT ;  /* 0x0000001f12ff7812 */ /* 0x000fe2000780c0ff */
[----:B------:R-:W-:Y:S01]  /*b250*/  UIMAD.WIDE.U32 UR4, UR4, UR5, URZ ;  /* 0x00000005040472a5 */ /* 0x000fe2000f8e003f */
[----:B------:R-:W-:Y:S01]  /*b260*/  BSSY B0, `(.L_x_290) ;  /* 0x00000e5000007945 */ /* 0x000fe20003800000 */
[----:B------:R-:W-:Y:S01]  /*b270*/  USHF.L.U32 UR21, UR6, UR21, URZ ;  /* 0x0000001506157299 */ /* 0x000fe2000800063f */
[----:B------:R-:W-:Y:S01]  /*b280*/  IMAD.MOV.U32 R11, RZ, RZ, 0x1 ;  /* 0x00000001ff0b7424 */ /* 0x000fe200078e00ff */
[----:B------:R-:W-:Y:S01]  /*b290*/  LOP3.LUT R18, R19, 0x2, RZ, 0xfc, !PT ;  /* 0x0000000213127812 */ /* 0x000fe200078efcff */
[----:B------:R-:W-:Y:S01]  /*b2a0*/  ULDC UR6, c[0x0][0x14] ;  /* 0x0000050000067ab9 */ /* 0x000fe20000000800 */
[----:B------:R-:W-:Y:S01]  /*b2b0*/  PLOP3.LUT P0, PT, P0, P2, PT, 0x8a, 0x0 ;  /* 0x000000000000781c */ /* 0x000fe20000705172 */
[----:B------:R-:W-:-:S02]  /*b2c0*/  UIMAD.WIDE.U32 UR14, UR4, UR6, URZ ;  /* 0x00000006040e72a5 */ /* 0x000fc4000f8e003f */
[----:B------:R-:W-:Y:S01]  /*b2d0*/  UIMAD UR37, UR5, UR6, URZ ;  /* 0x00000006052572a4 */ /* 0x000fe2000f8e023f */
[----:B------:R-:W-:Y:S01]  /*b2e0*/  ULDC UR13, c[0x0][0x600] ;  /* 0x00018000000d7ab9 */ /* 0x000fe20000000800 */
[----:B------:R-:W-:Y:S02]  /*b2f0*/  ULOP3.LUT UR29, URZ, UR29, URZ, 0x33, !UPT ;  /* 0x0000001d3f1d7292 */ /* 0x000fe4000f8e333f */
[----:B------:R-:W-:Y:S01]  /*b300*/  UIADD3 UR13, UR13, -0x1, URZ ;  /* 0xffffffff0d0d7890 */ /* 0x000fe2000fffe03f */
[----:B0-----:R-:W-:Y:S01]  /*b310*/  VIADD R0, R0, 0x7f ;  /* 0x0000007f00007836 */ /* 0x001fe20000000000 */
[----:B------:R-:W-:Y:S01]  /*b320*/  UIADD3 UR37, UR15, UR37, URZ ;  /* 0x000000250f257290 */ /* 0x000fe2000fffe03f */
[----:B------:R-:W-:-:S03]  /*b330*/  ULDC.64 UR22, c[0x0][0x198] ;  /* 0x0000660000167ab9 */ /* 0x000fc60000000a00 */
[----:B------:R-:W-:-:S04]  /*b340*/  SHF.R.S32.HI R3, RZ, 0x1f, R0 ;  /* 0x0000001fff037819 */ /* 0x000fc80000011400 */
[----:B------:R-:W-:Y:S01]  /*b350*/  LEA.HI R3, R3, R0, RZ, 0x7 ;  /* 0x0000000003037211 */ /* 0x000fe200078f38ff */
[----:B------:R-:W-:-:S03]  /*b360*/  IMAD.MOV.U32 R0, RZ, RZ, RZ ;  /* 0x000000ffff007224 */ /* 0x000fc600078e00ff */
[----:B------:R-:W-:Y:S01]  /*b370*/  SHF.R.S32.HI R13, RZ, 0x7, R3 ;  /* 0x00000007ff0d7819 */ /* 0x000fe20000011403 */
[----:B------:R-:W-:-:S04]  /*b380*/  IMAD.MOV.U32 R3, RZ, RZ, 0x1 ;  /* 0x00000001ff037424 */ /* 0x000fc800078e00ff */
[----:B------:R-:W-:-:S07]  /*b390*/  VIADD R10, R13, 0x1 ;  /* 0x000000010d0a7836 */ /* 0x000fce0000000000 */
.L_x_302:
[----:B------:R-:W-:-:S03]  /*b3a0*/  UMOV UR4, 0xffffffff ;  /* 0xffffffff00047882 */ /* 0x000fc60000000000 */
[----:B------:R-:W-:Y:S05]  /*b3b0*/  BRA.DIV UR4, `(.L_x_291) ;  /* 0x00000012042c7947 */ /* 0x000fea000b800000 */
[----:B------:R-:W-:-:S13]  /*b3c0*/  ELECT P6, URZ, PT ;  /* 0x00000000003f782f */ /* 0x000fda00038c0000 */
.L_x_313:
[----:B------:R-:W0:Y:S01]  /*b3d0*/  LDC R4, c[0x0][0x28c] ;  /* 0x0000a300ff047b82 */ /* 0x000e220000000800 */
[----:B------:R-:W-:Y:S01]  /*b3e0*/  BSSY B1, `(.L_x_292) ;  /* 0x000005a000017945 */ /* 0x000fe20003800000 */
[----:B0-----:R-:W-:-:S13]  /*b3f0*/  ISETP.LT.OR P6, PT, R4, 0x1, !P6 ;  /* 0x000000010400780c */ /* 0x001fda00077c1670 */
[----:B------:R-:W-:Y:S05]  /*b400*/  @P6 BRA `(.L_x_293) ;  /* 0x00000004005c6947 */ /* 0x000fea0003800000 */
[----:B------:R-:W-:Y:S02]  /*b410*/  IMAD.SHL.U32 R14, R7, 0x80, RZ ;  /* 0x00000080070e7824 */ /* 0x000fe400078e00ff */
[----:B------:R-:W-:Y:S02]  /*b420*/  IMAD.SHL.U32 R15, R9, 0x100, RZ ;  /* 0x00000100090f7824 */ /* 0x000fe400078e00ff */
[----:B------:R-:W-:Y:S02]  /*b430*/  IMAD.MOV.U32 R20, RZ, RZ, RZ ;  /* 0x000000ffff147224 */ /* 0x000fe400078e00ff */
[----:B------:R-:W-:Y:S02]  /*b440*/  IMAD.MOV.U32 R4, RZ, RZ, R10 ;  /* 0x000000ffff047224 */ /* 0x000fe400078e000a */
[----:B------:R-:W-:Y:S02]  /*b450*/  IMAD.MOV.U32 R5, RZ, RZ, R3 ;  /* 0x000000ffff057224 */ /* 0x000fe400078e0003 */
[----:B------:R-:W-:-:S07]  /*b460*/  IMAD.MOV.U32 R6, RZ, RZ, R0 ;  /* 0x000000ffff067224 */ /* 0x000fce00078e0000 */
.L_x_297:
[----:B------:R-:W0:Y:S01]  /*b470*/  S2R R12, SR_CgaCtaId ;  /* 0x00000000000c7919 */ /* 0x000e220000008800 */
[----:B------:R-:W-:Y:S01]  /*b480*/  MOV R7, 0x400 ;  /* 0x0000040000077802 */ /* 0x000fe20000000f00 */
[----:B------:R-:W1:Y:S03]  /*b490*/  @!P2 LDC R9, c[0x0][0x500] ;  /* 0x00014000ff09ab82 */ /* 0x000e660000000800 */
[----:B0-----:R-:W-:Y:S02]  /*b4a0*/  LEA R21, R12, R7, 0x18 ;  /* 0x000000070c157211 */ /* 0x001fe400078ec0ff */
[----:B------:R-:W-:-:S03]  /*b4b0*/  SHF.L.U32 R7, R5, 0x1f, RZ ;  /* 0x0000001f05077819 */ /* 0x000fc600000006ff */
[----:B------:R-:W-:-:S04]  /*b4c0*/  IMAD R12, R6, 0x8, R21 ;  /* 0x00000008060c7824 */ /* 0x000fc800078e0215 */
[----:B------:R-:W0:Y:S02]  /*b4d0*/  SYNCS.PHASECHK.TRANS64.TRYWAIT P1, [R12+URZ+0x20], R7 ;  /* 0x000020070c0075a7 */ /* 0x000e24000802017f */
[----:B01----:R-:W-:Y:S05]  /*b4e0*/  @!P1 BRA `(.L_x_294) ;  /* 0x0000001000009947 */ /* 0x003fea0003800000 */
.L_x_314:
[----:B0-----:R-:W-:Y:S01]  /*b4f0*/  PRMT R7, R18, 0x9910, RZ ;  /* 0x0000991012077816 */ /* 0x001fe200000000ff */
[----:B------:R0:W-:Y:S03]  /*b500*/  @!P2 SYNCS.ARRIVE.TRANS64 RZ, [R12+URZ], R9 ;  /* 0x000000090cffa9a7 */ /* 0x0001e6000800003f */
[----:B------:R-:W-:-:S13]  /*b510*/  ISETP.NE.AND P1, PT, R7, 0x2, PT ;  /* 0x000000020700780c */ /* 0x000fda0003f25270 */
[----:B0-----:R-:W-:Y:S05]  /*b520*/  @P1 BRA `(.L_x_295) ;  /* 0x0000000000041947 */ /* 0x001fea0003800000 */
[----:B------:R-:W-:Y:S01]  /*b530*/  BPT.TRAP 0x1 ;  /* 0x000000040000795c */ /* 0x000fe20000300000 */
.L_x_295:
[----:B------:R-:W-:Y:S05]  /*b540*/  @P0 BRA `(.L_x_296) ;  /* 0x0000000000040947 */ /* 0x000fea0003800000 */
[----:B------:R-:W-:Y:S01]  /*b550*/  BPT.TRAP 0x1 ;  /* 0x000000040000795c */ /* 0x000fe20000300000 */
.L_x_296:
[----:B------:R-:W-:Y:S01]  /*b560*/  R2UR UR56, R21 ;  /* 0x00000000153872ca */ /* 0x000fe200000e0000 */
[----:B------:R-:W-:Y:S01]  /*b570*/  IMAD R21, R6, 0x10000, R21 ;  /* 0x0001000006157824 */ /* 0x000fe200078e0215 */
[----:B------:R-:W-:Y:S01]  /*b580*/  R2UR UR10, R20 ;  /* 0x00000000140a72ca */ /* 0x000fe200000e0000 */
[----:B------:R-:W-:Y:S01]  /*b590*/  UIADD3 UR30, UP0, UR22, 0xf0, URZ ;  /* 0x000000f0161e7890 */ /* 0x000fe2000ff1e03f */
[----:B------:R-:W-:Y:S01]  /*b5a0*/  R2UR UR16, R6 ;  /* 0x00000000061072ca */ /* 0x000fe200000e0000 */
[----:B------:R-:W-:Y:S01]  /*b5b0*/  VIADD R4, R4, 0xffffffff ;  /* 0xffffffff04047836 */ /* 0x000fe20000000000 */
[----:B------:R-:W-:Y:S01]  /*b5c0*/  R2UR UR32, R21 ;  /* 0x00000000152072ca */ /* 0x000fe200000e0000 */
[----:B------:R-:W-:Y:S01]  /*b5d0*/  UIADD3.X UR31, URZ, UR23, URZ, UP0, !UPT ;  /* 0x000000173f1f7290 */ /* 0x000fe200087fe43f */
[----:B------:R-:W-:Y:S01]  /*b5e0*/  R2UR UR9, R12 ;  /* 0x000000000c0972ca */ /* 0x000fe200000e0000 */
[----:B------:R-:W-:Y:S01]  /*b5f0*/  UIADD3 UR6, UP1, UR22, 0x1f0, URZ ;  /* 0x000001f016067890 */ /* 0x000fe2000ff3e03f */
[----:B------:R-:W-:Y:S01]  /*b600*/  R2UR UR11, R14 ;  /* 0x000000000e0b72ca */ /* 0x000fe200000e0000 */
[----:B------:R-:W-:Y:S01]  /*b610*/  UMOV UR4, 0x0 ;  /* 0x0000000000047882 */ /* 0x000fe20000000000 */
[----:B------:R-:W-:Y:S01]  /*b620*/  R2UR UR12, R8 ;  /* 0x00000000080c72ca */ /* 0x000fe200000e0000 */
[----:B------:R-:W-:Y:S01]  /*b630*/  UIADD3 UR56, UR56, 0x40100, URZ ;  /* 0x0004010038387890 */ /* 0x000fe2000fffe03f */
[----:B------:R-:W-:Y:S01]  /*b640*/  R2UR UR59, R15 ;  /* 0x000000000f3b72ca */ /* 0x000fe200000e0000 */
[----:B------:R-:W-:Y:S01]  /*b650*/  UIADD3 UR50, UR10, 0x20, URZ ;  /* 0x000000200a327890 */ /* 0x000fe2000fffe03f */
[----:B------:R-:W-:Y:S01]  /*b660*/  ISETP.GT.AND P3, PT, R4, 0x1, PT ;  /* 0x000000010400780c */ /* 0x000fe20003f64270 */
[----:B------:R-:W-:Y:S01]  /*b670*/  ULEA UR56, UR16, UR56, 0x11 ;  /* 0x0000003810387291 */ /* 0x000fe2000f8e883f */
[----:B------:R-:W-:Y:S01]  /*b680*/  VIADD R6, R6, 0x1 ;  /* 0x0000000106067836 */ /* 0x000fe20000000000 */
[----:B------:R-:W-:Y:S01]  /*b690*/  UIADD3 UR8, UR32, 0x100, URZ ;  /* 0x0000010020087890 */ /* 0x000fe2000fffe03f */
[----:B------:R-:W-:Y:S01]  /*b6a0*/  VIADD R20, R20, 0x80 ;  /* 0x0000008014147836 */ /* 0x000fe20000000000 */
[----:B------:R-:W-:-:S02]  /*b6b0*/  UIADD3 UR48, UR32, 0x4100, URZ ;  /* 0x0000410020307890 */ /* 0x000fc4000fffe03f */
[----:B------:R-:W-:Y:S01]  /*b6c0*/  UIADD3 UR42, UR10, 0x40, URZ ;  /* 0x000000400a2a7890 */ /* 0x000fe2000fffe03f */
[C---:B------:R-:W-:Y:S01]  /*b6d0*/  ISETP.NE.AND P1, PT, R6.reuse, 0x4, PT ;  /* 0x000000040600780c */ /* 0x040fe20003f25270 */
[----:B------:R-:W-:Y:S02]  /*b6e0*/  UIADD3 UR40, UR32, 0x8100, URZ ;  /* 0x0000810020287890 */ /* 0x000fe4000fffe03f */
[----:B------:R-:W-:Y:S01]  /*b6f0*/  UIADD3 UR34, UR10, 0x60, URZ ;  /* 0x000000600a227890 */ /* 0x000fe2000fffe03f */
[----:B------:R-:W-:Y:S01]  /*b700*/  SEL R12, RZ, 0x1, P1 ;  /* 0x00000001ff0c7807 */ /* 0x000fe20000800000 */
[----:B------:R-:W-:Y:S01]  /*b710*/  UIADD3 UR32, UR32, 0xc100, URZ ;  /* 0x0000c10020207890 */ /* 0x000fe2000fffe03f */
[----:B------:R-:W-:Y:S01]  /*b720*/  SEL R6, R6, RZ, P1 ;  /* 0x000000ff06067207 */ /* 0x000fe20000800000 */
[----:B------:R-:W-:Y:S01]  /*b730*/  UMOV UR5, 0x10000000 ;  /* 0x1000000000057882 */ /* 0x000fe20000000000 */
[----:B------:R-:W-:Y:S01]  /*b740*/  UIADD3.X UR7, URZ, UR23, URZ, UP1, !UPT ;  /* 0x000000173f077290 */ /* 0x000fe20008ffe43f */
[----:B------:R0:W-:Y:S01]  /*b750*/  UTMALDG.3D [UR8], [UR30], desc[UR4] ;  /* 0x000004081e0075b4 */ /* 0x0001e20008011000 */
[----:B------:R-:W-:Y:S01]  /*b760*/  UIADD3 UR24, UR56, 0x8000, URZ ;  /* 0x0000800038187890 */ /* 0x000fe2000fffe03f */
[----:B------:R-:W-:Y:S01]  /*b770*/  LOP3.LUT R5, R5, R12, RZ, 0x3c, !PT ;  /* 0x0000000c05057212 */ /* 0x000fe200078e3cff */
[----:B------:R-:W-:Y:S01]  /*b780*/  UIADD3 UR16, UR56, 0x10000, URZ ;  /* 0x0001000038107890 */ /* 0x000fe2000fffe03f */
[----:B------:R-:W-:Y:S01]  /*b790*/  UMOV UR49, UR9 ;  /* 0x0000000900317c82 */ /* 0x000fe20008000000 */
        /* <DEDUP_REMOVED lines=8> */
[----:B------:R1:W-:Y:S01]  /*b820*/  UTMALDG.3D [UR48], [UR30], desc[UR4] ;  /* 0x000004301e0075b4 */ /* 0x0003e20008011000 */
        /* <DEDUP_REMOVED lines=9> */
[----:B0-----:R-:W-:Y:S01]  /*b8c0*/  UIADD3 UR8, UR56, 0x18000, URZ ;  /* 0x0001800038087890 */ /* 0x001fe2000fffe03f */
[----:B------:R-:W-:Y:S01]  /*b8d0*/  UMOV UR19, UR59 ;  /* 0x0000003b00137c82 */ /* 0x000fe20008000000 */
[----:B------:R-:W-:Y:S01]  /*b8e0*/  UMOV UR20, UR12 ;  /* 0x0000000c00147c82 */ /* 0x000fe20008000000 */
[----:B------:R-:W-:Y:S01]  /*b8f0*/  UMOV UR18, UR42 ;  /* 0x0000002a00127c82 */ /* 0x000fe20008000000 */
[----:B------:R-:W-:Y:S01]  /*b900*/  UMOV UR11, UR59 ;  /* 0x0000003b000b7c82 */ /* 0x000fe20008000000 */
[----:B------:R1:W-:Y:S01]  /*b910*/  UTMALDG.3D [UR32], [UR30], desc[UR4] ;  /* 0x000004201e0075b4 */ /* 0x0003e20008011000 */
[----:B------:R-:W-:Y:S01]  /*b920*/  UMOV UR10, UR34 ;  /* 0x00000022000a7c82 */ /* 0x000fe20008000000 */
[----:B------:R1:W-:Y:S01]  /*b930*/  UTMALDG.3D [UR56], [UR6], desc[UR4] ;  /* 0x00000438060075b4 */ /* 0x0003e20008011000 */
[----:B------:R1:W-:Y:S01]  /*b940*/  UTMALDG.3D [UR24], [UR6], desc[UR4] ;  /* 0x00000418060075b4 */ /* 0x0003e20008011000 */
[----:B------:R1:W-:Y:S01]  /*b950*/  UTMALDG.3D [UR16], [UR6], desc[UR4] ;  /* 0x00000410060075b4 */ /* 0x0003e20008011000 */
[----:B------:R1:W-:Y:S02]  /*b960*/  UTMALDG.3D [UR8], [UR6], desc[UR4] ;  /* 0x00000408060075b4 */ /* 0x0003e40008011000 */
[----:B-1----:R-:W-:Y:S05]  /*b970*/  @P3 BRA `(.L_x_297) ;  /* 0xfffffff800bc3947 */ /* 0x002fea000383ffff */
.L_x_293:
[----:B------:R-:W-:Y:S05]  /*b980*/  BSYNC B1 ;  /* 0x0000000000017941 */ /* 0x000fea0003800000 */
.L_x_292:
[----:B------:R-:W-:Y:S01]  /*b990*/  LOP3.LUT P3, RZ, R11, 0xff, RZ, 0xc0, !PT ;  /* 0x000000ff0bff7812 */ /* 0x000fe2000786c0ff */
[----:B------:R-:W-:Y:S01]  /*b9a0*/  IMAD.IADD R0, R13, 0x1, R0 ;  /* 0x000000010d007824 */ /* 0x000fe200078e0200 */
[----:B------:R-:W-:Y:S01]  /*b9b0*/  IADD3 R16, P4, R16, UR14, RZ ;  /* 0x0000000e10107c10 */ /* 0x000fe2000ff9e0ff */
[----:B------:R-:W-:Y:S01]  /*b9c0*/  ULDC.64 UR4, c[0x0][0x650] ;  /* 0x0001940000047ab9 */ /* 0x000fe20000000a00 */
[----:B------:R-:W-:Y:S01]  /*b9d0*/  BSSY B1, `(.L_x_298) ;  /* 0x000006b000017945 */ /* 0x000fe20003800000 */
[----:B------:R-:W-:Y:S01]  /*b9e0*/  IMAD.MOV.U32 R7, RZ, RZ, -0x1 ;  /* 0xffffffffff077424 */ /* 0x000fe200078e00ff */
[----:B------:R-:W-:Y:S01]  /*b9f0*/  SHF.R.U32.HI R4, RZ, 0x2, R0 ;  /* 0x00000002ff047819 */ /* 0x000fe20000011600 */
[----:B------:R-:W-:Y:S01]  /*ba00*/  IMAD.MOV.U32 R9, RZ, RZ, -0x1 ;  /* 0xffffffffff097424 */ /* 0x000fe200078e00ff */
[----:B------:R-:W-:Y:S01]  /*ba10*/  ISETP.GT.U32.AND P1, PT, R0, 0x3, PT ;  /* 0x000000030000780c */ /* 0x000fe20003f24070 */
[----:B------:R-:W-:Y:S01]  /*ba20*/  IMAD.MOV.U32 R8, RZ, RZ, -0x1 ;  /* 0xffffffffff087424 */ /* 0x000fe200078e00ff */
[----:B------:R-:W-:-:S02]  /*ba30*/  LOP3.LUT R4, R4, 0x1, RZ, 0xc0, !PT ;  /* 0x0000000104047812 */ /* 0x000fc400078ec0ff */
[----:B------:R-:W-:Y:S01]  /*ba40*/  ISETP.LT.U32.AND P1, PT, R13, 0x4, P1 ;  /* 0x000000040d00780c */ /* 0x000fe20000f21070 */
[----:B------:R-:W0:Y:S01]  /*ba50*/  @P3 S2R R6, SR_CgaCtaId ;  /* 0x0000000000063919 */ /* 0x000e220000008800 */
[----:B------:R-:W-:Y:S02]  /*ba60*/  @P3 MOV R5, 0x400 ;  /* 0x0000040000053802 */ /* 0x000fe40000000f00 */
[----:B------:R-:W-:Y:S02]  /*ba70*/  IADD3.X R17, R17, UR37, RZ, P4, !PT ;  /* 0x0000002511117c10 */ /* 0x000fe4000a7fe4ff */
[----:B------:R-:W-:Y:S02]  /*ba80*/  ISETP.GE.U32.AND P4, PT, R16, UR4, PT ;  /* 0x0000000410007c0c */ /* 0x000fe4000bf86070 */
[----:B------:R-:W-:Y:S02]  /*ba90*/  LOP3.LUT R0, R0, 0x3, RZ, 0xc0, !PT ;  /* 0x0000000300007812 */ /* 0x000fe400078ec0ff */
[----:B------:R-:W-:-:S02]  /*baa0*/  PRMT R11, RZ, 0x7610, R11 ;  /* 0x00007610ff0b7816 */ /* 0x000fc4000000000b */
[----:B0-----:R-:W-:-:S04]  /*bab0*/  @P3 LEA R5, R6, R5, 0x18 ;  /* 0x0000000506053211 */ /* 0x001fc800078ec0ff */
[----:B------:R0:W-:Y:S01]  /*bac0*/  @P3 SYNCS.ARRIVE.TRANS64.A1T0 RZ, [R5+URZ+0x58], RZ ;  /* 0x000058ff05ff39a7 */ /* 0x0001e2000810003f */
[----:B------:R-:W-:Y:S02]  /*bad0*/  ISETP.NE.U32.AND P3, PT, R4, 0x1, PT ;  /* 0x000000010400780c */ /* 0x000fe40003f65070 */
[----:B------:R-:W-:Y:S02]  /*bae0*/  SEL R4, RZ, 0x1, !P1 ;  /* 0x00000001ff047807 */ /* 0x000fe40004800000 */
[----:B------:R-:W-:Y:S02]  /*baf0*/  ISETP.GE.U32.AND.EX P1, PT, R17, UR5, PT, P4 ;  /* 0x0000000511007c0c */ /* 0x000fe4000bf26140 */
[----:B------:R-:W-:-:S04]  /*bb00*/  ISETP.GT.U32.AND P3, PT, R13, 0x3, !P3 ;  /* 0x000000030d00780c */ /* 0x000fc80005f64070 */
[----:B0-----:R-:W-:-:S04]  /*bb10*/  SEL R5, RZ, 0x1, !P3 ;  /* 0x00000001ff057807 */ /* 0x001fc80005800000 */
[--C-:B------:R-:W-:Y:S02]  /*bb20*/  LOP3.LUT R3, R5, R3, R4.reuse, 0x96, !PT ;  /* 0x0000000305037212 */ /* 0x100fe400078e9604 */
[----:B------:R-:W-:Y:S01]  /*bb30*/  PRMT R4, RZ, 0x7610, R4 ;  /* 0x00007610ff047816 */ /* 0x000fe20000000004 */
[----:B------:R-:W-:Y:S06]  /*bb40*/  @P1 BRA `(.L_x_299) ;  /* 0x00000004004c1947 */ /* 0x000fec0003800000 */
[----:B------:R-:W-:Y:S01]  /*bb50*/  ULDC.64 UR4, c[0x0][0x628] ;  /* 0x00018a0000047ab9 */ /* 0x000fe20000000a00 */
[----:B------:R-:W0:Y:S01]  /*bb60*/  S2R R14, SR_CTAID.X ;  /* 0x00000000000e7919 */ /* 0x000e220000002500 */
[----:B------:R-:W-:Y:S01]  /*bb70*/  ISETP.NE.U32.AND P1, PT, RZ, UR4, PT ;  /* 0x00000004ff007c0c */ /* 0x000fe2000bf25070 */
[----:B------:R-:W-:Y:S01]  /*bb80*/  ULDC UR7, c[0x0][0x630] ;  /* 0x00018c0000077ab9 */ /* 0x000fe20000000800 */
[----:B------:R-:W-:Y:S01]  /*bb90*/  IMAD.MOV.U32 R4, RZ, RZ, R16 ;  /* 0x000000ffff047224 */ /* 0x000fe200078e0010 */
[----:B------:R-:W1:Y:S01]  /*bba0*/  S2R R12, SR_CTAID.Y ;  /* 0x00000000000c7919 */ /* 0x000e620000002600 */
[----:B------:R-:W-:Y:S01]  /*bbb0*/  ISETP.NE.AND.EX P1, PT, RZ, UR5, PT, P1 ;  /* 0x00000005ff007c0c */ /* 0x000fe2000bf25310 */
[----:B------:R-:W-:-:S12]  /*bbc0*/  IMAD.MOV.U32 R5, RZ, RZ, R17 ;  /* 0x000000ffff057224 */ /* 0x000fd800078e0011 */
[----:B------:R-:W-:Y:S05]  /*bbd0*/  @!P1 BRA `(.L_x_300) ;  /* 0x0000000000289947 */ /* 0x000fea0003800000 */
[----:B------:R-:W-:Y:S02]  /*bbe0*/  ULDC UR6, c[0x0][0x634] ;  /* 0x00018d0000067ab9 */ /* 0x000fe40000000800 */
[----:B------:R-:W-:-:S05]  /*bbf0*/  IADD3 R9, P1, R16, UR6, RZ ;  /* 0x0000000610097c10 */ /* 0x000fca000ff3e0ff */
[----:B------:R-:W-:-:S04]  /*bc00*/  IMAD.X R15, RZ, RZ, R17, P1 ;  /* 0x000000ffff0f7224 */ /* 0x000fc800008e0611 */
[----:B------:R-:W-:-:S04]  /*bc10*/  IMAD.WIDE.U32 R6, R15, UR4, RZ ;  /* 0x000000040f067c25 */ /* 0x000fc8000f8e00ff */
[----:B------:R-:W-:-:S04]  /*bc20*/  IMAD.WIDE.U32 R6, P1, R9, UR5, R6 ;  /* 0x0000000509067c25 */ /* 0x000fc8000f820006 */
[----:B------:R-:W-:-:S04]  /*bc30*/  IMAD.WIDE.U32 R8, R9, UR4, RZ ;  /* 0x0000000409087c25 */ /* 0x000fc8000f8e00ff */
[----:B------:R-:W-:Y:S01]  /*bc40*/  IMAD.X R5, RZ, RZ, RZ, P1 ;  /* 0x000000ffff057224 */ /* 0x000fe200008e06ff */
[----:B------:R-:W-:Y:S01]  /*bc50*/  IADD3 RZ, P1, R9, R6, RZ ;  /* 0x0000000609ff7210 */ /* 0x000fe20007f3e0ff */
[----:B------:R-:W-:-:S04]  /*bc60*/  IMAD.MOV.U32 R4, RZ, RZ, R7 ;  /* 0x000000ffff047224 */ /* 0x000fc800078e0007 */
[----:B------:R-:W-:-:S08]  /*bc70*/  IMAD.WIDE.U32.X R4, R15, UR5, R4, P1 ;  /* 0x000000050f047c25 */ /* 0x000fd000088e0404 */
.L_x_300:
[--C-:B------:R-:W-:Y:S01]  /*bc80*/  SHF.R.U64 R8, R4, UR7, R5.reuse ;  /* 0x0000000704087c19 */ /* 0x100fe20008001205 */
[----:B------:R-:W-:Y:S01]  /*bc90*/  ULDC.64 UR4, c[0x0][0x620] ;  /* 0x0001880000047ab9 */ /* 0x000fe20000000a00 */
[----:B------:R-:W-:Y:S01]  /*bca0*/  SHF.R.U32.HI R4, RZ, UR7, R5 ;  /* 0x00000007ff047c19 */ /* 0x000fe20008011605 */
[----:B------:R-:W2:Y:S01]  /*bcb0*/  LDC R25, c[0x0][0x144] ;  /* 0x00005100ff197b82 */ /* 0x000ea20000000800 */
[----:B------:R-:W-:Y:S01]  /*bcc0*/  IADD3 R7, P1, RZ, -R8, RZ ;  /* 0x80000008ff077210 */ /* 0x000fe20007f3e0ff */
[----:B------:R-:W-:Y:S01]  /*bcd0*/  ULDC.64 UR8, c[0x0][0x640] ;  /* 0x0001900000087ab9 */ /* 0x000fe20000000a00 */
[----:B0-----:R-:W-:Y:S01]  /*bce0*/  I2FP.F32.U32 R9, R14 ;  /* 0x0000000e00097245 */ /* 0x001fe20000201000 */
[----:B------:R-:W-:Y:S02]  /*bcf0*/  ULDC UR6, c[0x0][0x608] ;  /* 0x0001820000067ab9 */ /* 0x000fe40000000800 */
[----:B------:R-:W-:Y:S01]  /*bd00*/  IMAD.X R4, RZ, RZ, ~R4, P1 ;  /* 0x000000ffff047224 */ /* 0x000fe200008e0e04 */
[----:B------:R-:W-:Y:S01]  /*bd10*/  ISETP.NE.U32.AND P1, PT, RZ, UR8, PT ;  /* 0x00000008ff007c0c */ /* 0x000fe2000bf25070 */
[----:B------:R-:W0:Y:S02]  /*bd20*/  LDC R21, c[0x0][0x148] ;  /* 0x00005200ff157b82 */ /* 0x000e240000000800 */
[----:B------:R-:W-:Y:S01]  /*bd30*/  IMAD R6, R4, UR4, RZ ;  /* 0x0000000404067c24 */ /* 0x000fe2000f8e02ff */
[----:B------:R-:W-:Y:S01]  /*bd40*/  ISETP.NE.AND.EX P1, PT, RZ, UR9, PT, P1 ;  /* 0x00000009ff007c0c */ /* 0x000fe2000bf25310 */
[----:B------:R-:W-:Y:S01]  /*bd50*/  IMAD.WIDE.U32 R4, R7, UR4, R16 ;  /* 0x0000000407047c25 */ /* 0x000fe2000f8e0010 */
[----:B------:R-:W-:-:S03]  /*bd60*/  ULDC UR4, c[0x0][0x150] ;  /* 0x0000540000047ab9 */ /* 0x000fc60000000800 */
[----:B------:R-:W-:Y:S02]  /*bd70*/  IMAD R7, R7, UR5, R6 ;  /* 0x0000000507077c24 */ /* 0x000fe4000f8e0206 */
[----:B------:R-:W-:Y:S01]  /*bd80*/  FMUL R6, R9, UR4 ;  /* 0x0000000409067c20 */ /* 0x000fe20008400000 */
[----:B------:R-:W-:Y:S01]  /*bd90*/  ULDC UR4, c[0x0][0x618] ;  /* 0x0001860000047ab9 */ /* 0x000fe20000000800 */
[----:B------:R-:W-:Y:S01]  /*bda0*/  ULDC UR5, c[0x0][0x154] ;  /* 0x0000550000057ab9 */ /* 0x000fe20000000800 */
[----:B------:R-:W-:-:S03]  /*bdb0*/  IMAD.IADD R5, R5, 0x1, R7 ;  /* 0x0000000105057824 */ /* 0x000fc600078e0207 */
[----:B------:R-:W3:Y:S02]  /*bdc0*/  F2I.U32.TRUNC.NTZ R6, R6 ;  /* 0x0000000600067305 */ /* 0x000ee4000020f000 */
[----:B------:R-:W-:Y:S02]  /*bdd0*/  SHF.R.U64 R9, R4, UR4, R5 ;  /* 0x0000000404097c19 */ /* 0x000fe40008001205 */
[----:B-1----:R-:W-:-:S05]  /*bde0*/  I2FP.F32.U32 R4, R12 ;  /* 0x0000000c00047245 */ /* 0x002fca0000201000 */
[----:B------:R-:W-:Y:S01]  /*bdf0*/  FMUL R22, R4, UR5 ;  /* 0x0000000504167c20 */ /* 0x000fe20008400000 */
[----:B------:R-:W-:Y:S01]  /*be00*/  SHF.R.U32.HI R4, RZ, UR4, R5 ;  /* 0x00000004ff047c19 */ /* 0x000fe20008011605 */
[----:B------:R-:W-:-:S03]  /*be10*/  ULDC UR4, c[0x0][0x658] ;  /* 0x0001960000047ab9 */ /* 0x000fc60000000800 */
[--C-:B------:R-:W-:Y:S01]  /*be20*/  SHF.R.U64 R20, R9, UR6, R4.reuse ;  /* 0x0000000609147c19 */ /* 0x100fe20008001204 */
[----:B------:R-:W1:Y:S01]  /*be30*/  F2I.U32.TRUNC.NTZ R22, R22 ;  /* 0x0000001600167305 */ /* 0x000e62000020f000 */
[----:B------:R-:W-:Y:S01]  /*be40*/  SHF.R.U32.HI R5, RZ, UR6, R4 ;  /* 0x00000006ff057c19 */ /* 0x000fe20008011604 */
[----:B---3--:R-:W-:-:S03]  /*be50*/  IMAD.MOV R6, RZ, RZ, -R6 ;  /* 0x000000ffff067224 */ /* 0x008fc600078e0a06 */
[--C-:B------:R-:W-:Y:S01]  /*be60*/  SHF.R.U64 R15, R20, UR4, R5.reuse ;  /* 0x00000004140f7c19 */ /* 0x100fe20008001205 */
[----:B--2---:R-:W-:Y:S01]  /*be70*/  IMAD R14, R25, R6, R14 ;  /* 0x00000006190e7224 */ /* 0x004fe200078e020e */
[----:B------:R-:W-:-:S03]  /*be80*/  SHF.R.U32.HI R23, RZ, UR4, R5 ;  /* 0x00000004ff177c19 */ /* 0x000fc60008011605 */
[----:B------:R-:W-:Y:S02]  /*be90*/  IMAD.MOV.U32 R4, RZ, RZ, R15 ;  /* 0x000000ffff047224 */ /* 0x000fe400078e000f */
[----:B------:R-:W-:Y:S01]  /*bea0*/  IMAD.MOV.U32 R5, RZ, RZ, R23 ;  /* 0x000000ffff057224 */ /* 0x000fe200078e0017 */
[----:B-1----:R-:W-:Y:S06]  /*beb0*/  @!P1 BRA `(.L_x_301) ;  /* 0x0000000000289947 */ /* 0x002fec0003800000 */
[----:B------:R-:W-:Y:S02]  /*bec0*/  ULDC UR4, c[0x0][0x64c] ;  /* 0x0001930000047ab9 */ /* 0x000fe40000000800 */
[----:B------:R-:W-:-:S05]  /*bed0*/  IADD3 R5, P1, R15, UR4, RZ ;  /* 0x000000040f057c10 */ /* 0x000fca000ff3e0ff */
[----:B------:R-:W-:-:S04]  /*bee0*/  IMAD.X R23, RZ, RZ, R23, P1 ;  /* 0x000000ffff177224 */ /* 0x000fc800008e0617 */
[----:B------:R-:W-:-:S04]  /*bef0*/  IMAD.WIDE.U32 R6, R23, UR8, RZ ;  /* 0x0000000817067c25 */ /* 0x000fc8000f8e00ff */
[----:B------:R-:W-:-:S04]  /*bf00*/  IMAD.WIDE.U32 R6, P1, R5, UR9, R6 ;  /* 0x0000000905067c25 */ /* 0x000fc8000f820006 */
[----:B------:R-:W-:-:S04]  /*bf10*/  IMAD.WIDE.U32 R4, R5, UR8, RZ ;  /* 0x0000000805047c25 */ /* 0x000fc8000f8e00ff */
[----:B------:R-:W-:Y:S01]  /*bf20*/  IMAD.MOV.U32 R4, RZ, RZ, R7 ;  /* 0x000000ffff047224 */ /* 0x000fe200078e0007 */
[----:B------:R-:W-:Y:S01]  /*bf30*/  IADD3 RZ, P3, R5, R6, RZ ;  /* 0x0000000605ff7210 */ /* 0x000fe20007f7e0ff */
[----:B------:R-:W-:-:S04]  /*bf40*/  IMAD.X R5, RZ, RZ, RZ, P1 ;  /* 0x000000ffff057224 */ /* 0x000fc800008e06ff */
[----:B------:R-:W-:-:S08]  /*bf50*/  IMAD.WIDE.U32.X R4, R23, UR9, R4, P3 ;  /* 0x0000000917047c25 */ /* 0x000fd000098e0404 */
.L_x_301:
[----:B------:R-:W-:Y:S01]  /*bf60*/  ISETP.NE.AND P1, PT, R2, 0x1, PT ;  /* 0x000000010200780c */ /* 0x000fe20003f25270 */
[----:B------:R-:W-:Y:S01]  /*bf70*/  ULDC UR4, c[0x0][0x648] ;  /* 0x0001920000047ab9 */ /* 0x000fe20000000800 */
[----:B------:R-:W-:Y:S01]  /*bf80*/  LOP3.LUT R20, R20, UR29, RZ, 0xc0, !PT ;  /* 0x0000001d14147c12 */ /* 0x000fe2000f8ec0ff */
[----:B------:R-:W-:Y:S01]  /*bf90*/  IMAD.MOV R22, RZ, RZ, -R22 ;  /* 0x000000ffff167224 */ /* 0x000fe200078e0a16 */
[----:B------:R-:W-:Y:S01]  /*bfa0*/  SHF.R.U64 R5, R4, UR4, R5 ;  /* 0x0000000404057c19 */ /* 0x000fe20008001205 */
[----:B------:R-:W-:Y:S01]  /*bfb0*/  ULDC UR4, c[0x0][0x638] ;  /* 0x00018e0000047ab9 */ /* 0x000fe20000000800 */
[----:B------:R-:W-:Y:S01]  /*bfc0*/  LOP3.LUT R6, R9, UR13, RZ, 0xc0, !PT ;  /* 0x0000000d09067c12 */ /* 0x000fe2000f8ec0ff */
[----:B------:R-:W-:Y:S02]  /*bfd0*/  ULDC UR5, c[0x0][0x610] ;  /* 0x0001840000057ab9 */ /* 0x000fe40000000800 */
[----:B------:R-:W-:Y:S02]  /*bfe0*/  IMAD.MOV R4, RZ, RZ, -R5 ;  /* 0x000000ffff047224 */ /* 0x000fe400078e0a05 */
[----:B------:R-:W-:-:S02]  /*bff0*/  IMAD R5, R5, UR21, R20 ;  /* 0x0000001505057c24 */ /* 0x000fc4000f8e0214 */
[----:B0-----:R-:W-:Y:S02]  /*c000*/  @P1 IMAD R14, R21, R22, R12 ;  /* 0x00000016150e1224 */ /* 0x001fe400078e020c */
[----:B------:R-:W-:Y:S01]  /*c010*/  IMAD R15, R4, UR4, R15 ;  /* 0x00000004040f7c24 */ /* 0x000fe2000f8e020f */
[----:B------:R-:W-:Y:S01]  /*c020*/  ULDC UR4, c[0x0][0x600] ;  /* 0x0001800000047ab9 */ /* 0x000fe20000000800 */
[----:B------:R-:W-:Y:S02]  /*c030*/  IMAD R14, R5, UR5, R14 ;  /* 0x00000005050e7c24 */ /* 0x000fe4000f8e020e */
[----:B------:R-:W-:Y:S02]  /*c040*/  IMAD R15, R15, UR4, R6 ;  /* 0x000000040f0f7c24 */ /* 0x000fe4000f8e0206 */
[----:B------:R-:W-:-:S03]  /*c050*/  IMAD.MOV.U32 R4, RZ, RZ, 0x1 ;  /* 0x00000001ff047424 */ /* 0x000fc600078e00ff */
[----:B------:R-:W-:Y:S02]  /*c060*/  SEL R9, R15, R14, !P1 ;  /* 0x0000000e0f097207 */ /* 0x000fe40004800000 */
[----:B------:R-:W-:-:S07]  /*c070*/  SEL R7, R14, R15, !P1 ;  /* 0x0000000f0e077207 */ /* 0x000fce0004800000 */
.L_x_299:
[----:B------:R-:W-:Y:S05]  /*c080*/  BSYNC B1 ;  /* 0x0000000000017941 */ /* 0x000fea0003800000 */
.L_x_298:
[----:B------:R-:W-:-:S13]  /*c090*/  LOP3.LUT P1, RZ, R4, 0xff, RZ, 0xc0, !PT ;  /* 0x000000ff04ff7812 */ /* 0x000fda000782c0ff */
[----:B------:R-:W-:Y:S05]  /*c0a0*/  @P1 BRA `(.L_x_302) ;  /* 0xfffffff000bc1947 */ /* 0x000fea000383ffff */
[----:B------:R-:W-:Y:S05]  /*c0b0*/  BSYNC B0 ;  /* 0x0000000000007941 */ /* 0x000fea0003800000 */
.L_x_290:
[----:B------:R-:W-:-:S03]  /*c0c0*/  UMOV UR4, 0xffffffff ;  /* 0xffffffff00047882 */ /* 0x000fc60000000000 */
[----:B------:R-:W-:Y:S05]  /*c0d0*/  BRA.DIV UR4, `(.L_x_303) ;  /* 0x0000000604187947 */ /* 0x000fea000b800000 */
[----:B------:R-:W-:-:S13]  /*c0e0*/  ELECT P6, URZ, PT ;  /* 0x00000000003f782f */ /* 0x000fda00038c0000 */
.L_x_317:
[----:B------:R-:W-:Y:S04]  /*c0f0*/  BSSY B0, `(.L_x_304) ;  /* 0x000002b000007945 */ /* 0x000fe80003800000 */
[----:B------:R-:W-:Y:S05]  /*c100*/  @!P6 BRA `(.L_x_305) ;  /* 0x0000000000a4e947 */ /* 0x000fea0003800000 */
[----:B------:R-:W-:-:S04]  /*c110*/  LOP3.LUT R19, R19, 0x2, RZ, 0xfc, !PT ;  /* 0x0000000213137812 */ /* 0x000fc800078efcff */
[----:B------:R-:W-:-:S13]  /*c120*/  ISETP.NE.AND P0, PT, R19, 0x3, PT ;  /* 0x000000031300780c */ /* 0x000fda0003f05270 */
[----:B------:R-:W-:Y:S05]  /*c130*/  @!P0 BRA `(.L_x_306) ;  /* 0x0000000000048947 */ /* 0x000fea0003800000 */
[----:B------:R-:W-:Y:S01]  /*c140*/  BPT.TRAP 0x1 ;  /* 0x000000040000795c */ /* 0x000fe20000300000 */
.L_x_306:
[----:B------:R-:W0:Y:S01]  /*c150*/  S2R R5, SR_CgaCtaId ;  /* 0x0000000000057919 */ /* 0x000e220000008800 */
[----:B------:R-:W-:Y:S02]  /*c160*/  MOV R2, 0x400 ;  /* 0x0000040000027802 */ /* 0x000fe40000000f00 */
[----:B------:R-:W-:Y:S02]  /*c170*/  SHF.L.U32 R4, R3, 0x1f, RZ ;  /* 0x0000001f03047819 */ /* 0x000fe400000006ff */
[----:B0-----:R-:W-:-:S05]  /*c180*/  LEA R5, R5, R2, 0x18 ;  /* 0x0000000205057211 */ /* 0x001fca00078ec0ff */
[----:B------:R-:W-:-:S04]  /*c190*/  VIADD R5, R5, 0x20 ;  /* 0x0000002005057836 */ /* 0x000fc80000000000 */
[C---:B------:R-:W-:Y:S02]  /*c1a0*/  IMAD R7, R0.reuse, 0x8, R5 ;  /* 0x0000000800077824 */ /* 0x040fe400078e0205 */
[----:B------:R-:W-:Y:S02]  /*c1b0*/  VIADD R0, R0, 0x1 ;  /* 0x0000000100007836 */ /* 0x000fe40000000000 */
[----:B------:R-:W0:Y:S03]  /*c1c0*/  SYNCS.PHASECHK.TRANS64.TRYWAIT P0, [R7+URZ], R4 ;  /* 0x00000004070075a7 */ /* 0x000e26000800017f */
[----:B------:R-:W-:-:S04]  /*c1d0*/  ISETP.NE.AND P1, PT, R0, 0x4, PT ;  /* 0x000000040000780c */ /* 0x000fc80003f25270 */
[----:B------:R-:W-:Y:S02]  /*c1e0*/  SEL R2, RZ, 0x1, P1 ;  /* 0x00000001ff027807 */ /* 0x000fe40000800000 */
[----:B------:R-:W-:Y:S02]  /*c1f0*/  SEL R0, R0, RZ, P1 ;  /* 0x000000ff00007207 */ /* 0x000fe40000800000 */
[----:B------:R-:W-:-:S03]  /*c200*/  LOP3.LUT R9, R3, R2, RZ, 0x3c, !PT ;  /* 0x0000000203097212 */ /* 0x000fc600078e3cff */
[----:B------:R-:W-:Y:S01]  /*c210*/  IMAD R6, R0, 0x8, R5 ;  /* 0x0000000800067824 */ /* 0x000fe200078e0205 */
[----:B------:R-:W-:Y:S01]  /*c220*/  SHF.L.U32 R3, R9, 0x1f, RZ ;  /* 0x0000001f09037819 */ /* 0x000fe200000006ff */
[----:B0-----:R-:W-:Y:S06]  /*c230*/  @!P0 BRA `(.L_x_307) ;  /* 0x0000000000e08947 */ /* 0x001fec0003800000 */
.L_x_318:
[----:B------:R-:W1:Y:S01]  /*c240*/  SYNCS.PHASECHK.TRANS64.TRYWAIT P0, [R6+URZ], R3 ;  /* 0x00000003060075a7 */ /* 0x000e62000800017f */
[----:B------:R-:W-:-:S05]  /*c250*/  VIADD R0, R0, 0x1 ;  /* 0x0000000100007836 */ /* 0x000fca0000000000 */
[----:B------:R-:W-:-:S04]  /*c260*/  ISETP.NE.AND P1, PT, R0, 0x4, PT ;  /* 0x000000040000780c */ /* 0x000fc80003f25270 */
[----:B------:R-:W-:Y:S02]  /*c270*/  SEL R2, RZ, 0x1, P1 ;  /* 0x00000001ff027807 */ /* 0x000fe40000800000 */
[----:B------:R-:W-:Y:S02]  /*c280*/  SEL R0, R0, RZ, P1 ;  /* 0x000000ff00007207 */ /* 0x000fe40000800000 */
[----:B------:R-:W-:-:S03]  /*c290*/  LOP3.LUT R9, R9, R2, RZ, 0x3c, !PT ;  /* 0x0000000209097212 */ /* 0x000fc600078e3cff */
[----:B0-----:R-:W-:Y:S01]  /*c2a0*/  IMAD R7, R0, 0x8, R5 ;  /* 0x0000000800077824 */ /* 0x001fe200078e0205 */
[----:B------:R-:W-:Y:S01]  /*c2b0*/  SHF.L.U32 R4, R9, 0x1f, RZ ;  /* 0x0000001f09047819 */ /* 0x000fe200000006ff */
[----:B-1----:R-:W-:Y:S06]  /*c2c0*/  @!P0 BRA `(.L_x_308) ;  /* 0x0000000000d08947 */ /* 0x002fec0003800000 */
.L_x_319:
[----:B------:R-:W1:Y:S01]  /*c2d0*/  SYNCS.PHASECHK.TRANS64.TRYWAIT P0, [R7+URZ], R4 ;  /* 0x00000004070075a7 */ /* 0x000e62000800017f */
[----:B------:R-:W-:-:S05]  /*c2e0*/  VIADD R0, R0, 0x1 ;  /* 0x0000000100007836 */ /* 0x000fca0000000000 */
[----:B------:R-:W-:-:S04]  /*c2f0*/  ISETP.NE.AND P1, PT, R0, 0x4, PT ;  /* 0x000000040000780c */ /* 0x000fc80003f25270 */
[----:B------:R-:W-:Y:S02]  /*c300*/  SEL R2, RZ, 0x1, P1 ;  /* 0x00000001ff027807 */ /* 0x000fe40000800000 */
[----:B------:R-:W-:Y:S02]  /*c310*/  SEL R0, R0, RZ, P1 ;  /* 0x000000ff00007207 */ /* 0x000fe40000800000 */
[----:B------:R-:W-:Y:S01]  /*c320*/  LOP3.LUT R2, R9, R2, RZ, 0x3c, !PT ;  /* 0x0000000209027212 */ /* 0x000fe200078e3cff */
[----:B-1----:R-:W-:Y:S06]  /*c330*/  @!P0 BRA `(.L_x_309) ;  /* 0x0000000000c88947 */ /* 0x002fec0003800000 */
.L_x_320:
[----:B------:R-:W-:Y:S01]  /*c340*/  IMAD R5, R0, 0x8, R5 ;  /* 0x0000000800057824 */ /* 0x000fe200078e0205 */
[----:B------:R-:W-:-:S07]  /*c350*/  SHF.L.U32 R0, R2, 0x1f, RZ ;  /* 0x0000001f02007819 */ /* 0x000fce00000006ff */
.L_x_310:
[----:B--2---:R2:W3:Y:S02]  /*c360*/  SYNCS.PHASECHK.TRANS64.TRYWAIT P0, [R5+URZ], R0 ;  /* 0x00000000050075a7 */ /* 0x0044e4000800017f */
[----:B---3--:R-:W-:Y:S05]  /*c370*/  @!P0 NANOSLEEP.SYNCS 0x989680 ;  /* 0x009896800000895d */ /* 0x008fea0003900000 */
[----:B------:R-:W3:Y:S02]  /*c380*/  @!P0 SYNCS.PHASECHK.TRANS64 P0, [R5+URZ], R0 ;  /* 0x00000000050085a7 */ /* 0x000ee4000800007f */
[----:B---3--:R-:W-:Y:S05]  /*c390*/  @!P0 BRA `(.L_x_310) ;  /* 0xfffffffc00f08947 */ /* 0x008fea000383ffff */
.L_x_305:
[----:B------:R-:W-:Y:S05]  /*c3a0*/  BSYNC B0 ;  /* 0x0000000000007941 */ /* 0x000fea0003800000 */
.L_x_304:
[----:B------:R-:W-:Y:S05]  /*c3b0*/  EXIT ;  /* 0x000000000000794d */ /* 0x000fea0003800000 */
.L_x_17:
[----:B---3--:R3:W4:Y:S02]  /*c3c0*/  SYNCS.PHASECHK.TRANS64.TRYWAIT P1, [R3+URZ], R0 ;  /* 0x00000000030075a7 */ /* 0x008724000802017f */
[----:B----4-:R-:W-:Y:S05]  /*c3d0*/  @!P1 NANOSLEEP.SYNCS 0x989680 ;  /* 0x009896800000995d */ /* 0x010fea0003900000 */
[----:B------:R-:W4:Y:S02]  /*c3e0*/  @!P1 SYNCS.PHASECHK.TRANS64 P1, [R3+URZ], R0 ;  /* 0x00000000030095a7 */ /* 0x000f24000802007f */
[----:B----4-:R-:W-:Y:S05]  /*c3f0*/  @!P1 BRA `(.L_x_17) ;  /* 0xfffffffc00f09947 */ /* 0x010fea000383ffff */
[----:B------:R-:W-:Y:S05]  /*c400*/  BRA `(.L_x_16) ;  /* 0xffffff4c00807947 */ /* 0x000fea000383ffff */
.L_x_22:
[----:B-1----:R-:W-:-:S04]  /*c410*/  IMAD.U32 R4, RZ, RZ, UR9 ;  /* 0x00000009ff047e24 */ /* 0x002fc8000f8e00ff */
[----:B------:R1:W2:Y:S03]  /*c420*/  SYNCS.PHASECHK.TRANS64.TRYWAIT P1, [R4+URZ], R3 ;  /* 0x00000003040075a7 */ /* 0x0002a6000802017f */
[----:B--2---:R-:W-:Y:S05]  /*c430*/  @!P1 NANOSLEEP.SYNCS 0x989680 ;  /* 0x009896800000995d */ /* 0x004fea0003900000 */
[----:B------:R-:W2:Y:S02]  /*c440*/  @!P1 SYNCS.PHASECHK.TRANS64 P1, [R4+URZ], R3 ;  /* 0x00000003040095a7 */ /* 0x000ea4000802007f */
[----:B--2---:R-:W-:Y:S05]  /*c450*/  @!P1 BRA `(.L_x_22) ;  /* 0xfffffffc00ec9947 */ /* 0x004fea000383ffff */
[----:B------:R-:W-:Y:S05]  /*c460*/  BRA `(.L_x_21) ;  /* 0xffffff5400e87947 */ /* 0x000fea000383ffff */
.L_x_291:
[----:B------:R-:W-:Y:S01]  /*c470*/  BSSY B1, `(.L_x_311) ;  /* 0x0000006000017945 */ /* 0x000fe20003800000 */
[----:B------:R-:W-:-:S07]  /*c480*/  IMAD.MOV.U32 R15, RZ, RZ, -0x1 ;  /* 0xffffffffff0f7424 */ /* 0x000fce00078e00ff */
[----:B------:R-:W-:Y:S05]  /*c490*/  WARPSYNC.COLLECTIVE R15, `(.L_x_312) ;  /* 0x000000000f0c7348 */ /* 0x000fea0003c00000 */
[----:B------:R-:W-:Y:S02]  /*c4a0*/  ELECT P6, UR62, PT ;  /* 0x00000000003e782f */ /* 0x000fe400038c0000 */
[----:B------:R-:W-:Y:S01]  /*c4b0*/  MOV R14, UR62 ;  /* 0x0000003e000e7c02 */ /* 0x000fe20008000f00 */
[----:B------:R-:W-:Y:S10]  /*c4c0*/  ENDCOLLECTIVE ;  /* 0x000000000000791b */ /* 0x000ff40003800000 */
.L_x_312:
[----:B------:R-:W-:Y:S05]  /*c4d0*/  BSYNC B1 ;  /* 0x0000000000017941 */ /* 0x000fea0003800000 */
.L_x_311:
[----:B------:R-:W-:Y:S05]  /*c4e0*/  BRA `(.L_x_313) ;  /* 0xffffffec00b87947 */ /* 0x000fea000383ffff */
.L_x_294:
[----:B0-----:R0:W1:Y:S02]  /*c4f0*/  SYNCS.PHASECHK.TRANS64.TRYWAIT P1, [R12+URZ+0x20], R7 ;  /* 0x000020070c0075a7 */ /* 0x001064000802017f */
[----:B-1----:R-:W-:Y:S05]  /*c500*/  @!P1 NANOSLEEP.SYNCS 0x989680 ;  /* 0x009896800000995d */ /* 0x002fea0003900000 */
[----:B------:R-:W1:Y:S02]  /*c510*/  @!P1 SYNCS.PHASECHK.TRANS64 P1, [R12+URZ+0x20], R7 ;  /* 0x000020070c0095a7 */ /* 0x000e64000802007f */
[----:B-1----:R-:W-:Y:S05]  /*c520*/  @!P1 BRA `(.L_x_294) ;  /* 0xfffffffc00f09947 */ /* 0x002fea000383ffff */
[----:B------:R-:W-:Y:S05]  /*c530*/  BRA `(.L_x_314) ;  /* 0xffffffec00ec7947 */ /* 0x000fea000383ffff */
.L_x_303:
[----:B------:R-:W-:Y:S01]  /*c540*/  BSSY B0, `(.L_x_315) ;  /* 0x0000006000007945 */ /* 0x000fe20003800000 */
[----:B------:R-:W-:-:S07]  /*c550*/  IMAD.MOV.U32 R15, RZ, RZ, -0x1 ;  /* 0xffffffffff0f7424 */ /* 0x000fce00078e00ff */
[----:B------:R-:W-:Y:S05]  /*c560*/  WARPSYNC.COLLECTIVE R15, `(.L_x_316) ;  /* 0x000000000f0c7348 */ /* 0x000fea0003c00000 */
[----:B------:R-:W-:Y:S02]  /*c570*/  ELECT P6, UR62, PT ;  /* 0x00000000003e782f */ /* 0x000fe400038c0000 */
[----:B------:R-:W-:Y:S01]  /*c580*/  MOV R14, UR62 ;  /* 0x0000003e000e7c02 */ /* 0x000fe20008000f00 */
[----:B------:R-:W-:Y:S10]  /*c590*/  ENDCOLLECTIVE ;  /* 0x000000000000791b */ /* 0x000ff40003800000 */
.L_x_316:
[----:B------:R-:W-:Y:S05]  /*c5a0*/  BSYNC B0 ;  /* 0x0000000000007941 */ /* 0x000fea0003800000 */
.L_x_315:
[----:B------:R-:W-:Y:S05]  /*c5b0*/  BRA `(.L_x_317) ;  /* 0xfffffff800cc7947 */ /* 0x000fea000383ffff */
.L_x_307:
[----:B0-----:R0:W1:Y:S02]  /*c5c0*/  SYNCS.PHASECHK.TRANS64.TRYWAIT P0, [R7+URZ], R4 ;  /* 0x00000004070075a7 */ /* 0x001064000800017f */
[----:B-1----:R-:W-:Y:S05]  /*c5d0*/  @!P0 NANOSLEEP.SYNCS 0x989680 ;  /* 0x009896800000895d */ /* 0x002fea0003900000 */
[----:B------:R-:W1:Y:S02]  /*c5e0*/  @!P0 SYNCS.PHASECHK.TRANS64 P0, [R7+URZ], R4 ;  /* 0x00000004070085a7 */ /* 0x000e64000800007f */
[----:B-1----:R-:W-:Y:S05]  /*c5f0*/  @!P0 BRA `(.L_x_307) ;  /* 0xfffffffc00f08947 */ /* 0x002fea000383ffff */
[----:B------:R-:W-:Y:S05]  /*c600*/  BRA `(.L_x_318) ;  /* 0xfffffffc000c7947 */ /* 0x000fea000383ffff */
.L_x_308:
[----:B0-----:R0:W1:Y:S02]  /*c610*/  SYNCS.PHASECHK.TRANS64.TRYWAIT P0, [R6+URZ], R3 ;  /* 0x00000003060075a7 */ /* 0x001064000800017f */
[----:B-1----:R-:W-:Y:S05]  /*c620*/  @!P0 NANOSLEEP.SYNCS 0x989680 ;  /* 0x009896800000895d */ /* 0x002fea0003900000 */
[----:B------:R-:W1:Y:S02]  /*c630*/  @!P0 SYNCS.PHASECHK.TRANS64 P0, [R6+URZ], R3 ;  /* 0x00000003060085a7 */ /* 0x000e64000800007f */
[----:B-1----:R-:W-:Y:S05]  /*c640*/  @!P0 BRA `(.L_x_308) ;  /* 0xfffffffc00f08947 */ /* 0x002fea000383ffff */
[----:B------:R-:W-:Y:S05]  /*c650*/  BRA `(.L_x_319) ;  /* 0xfffffffc001c7947 */ /* 0x000fea000383ffff */
.L_x_309:
[----:B-1----:R1:W2:Y:S02]  /*c660*/  SYNCS.PHASECHK.TRANS64.TRYWAIT P0, [R7+URZ], R4 ;  /* 0x00000004070075a7 */ /* 0x0022a4000800017f */
[----:B--2---:R-:W-:Y:S05]  /*c670*/  @!P0 NANOSLEEP.SYNCS 0x989680 ;  /* 0x009896800000895d */ /* 0x004fea0003900000 */
[----:B------:R-:W2:Y:S02]  /*c680*/  @!P0 SYNCS.PHASECHK.TRANS64 P0, [R7+URZ], R4 ;  /* 0x00000004070085a7 */ /* 0x000ea4000800007f */
[----:B--2---:R-:W-:Y:S05]  /*c690*/  @!P0 BRA `(.L_x_309) ;  /* 0xfffffffc00f08947 */ /* 0x004fea000383ffff */
[----:B------:R-:W-:Y:S05]  /*c6a0*/  BRA `(.L_x_320) ;  /* 0xfffffffc00247947 */ /* 0x000fea000383ffff */
.L_x_321:
[----:B------:R-:W-:-:S00]  /*c6b0*/  BRA `(.L_x_321) ;  /* 0xfffffffc00fc7947 */ /* 0x000fc0000383ffff */
[----:B------:R-:W-:-:S00]  /*c6c0*/  NOP ;  /* 0x0000000000007918 */ /* 0x000fc00000000000 */
        /* <DEDUP_REMOVED lines=11> */
.L_x_322:


//--------------------- .nv.global.init           --------------------------
	.section	.nv.global.init,"aw",@progbits
.nv.global.init:
	.type		$str$22,@object
	.size		$str$22,($str$23 - $str$22)
$str$22:
        /*0000*/ 	.byte	0x6b, 0x5f, 0x74, 0x69, 0x6c, 0x65, 0x5f, 0x63, 0x6f, 0x75, 0x6e, 0x74, 0x20, 0x3e, 0x3d, 0x20
        /*0010*/ 	.byte	0x31, 0x00
	.type		$str$23,@object
	.size		$str$23,(__unnamed_1 - $str$23)
$str$23:
        /*0012*/ 	.byte	0x2f, 0x74, 0x6d, 0x70, 0x2f, 0x63, 0x75, 0x74, 0x6c, 0x61, 0x73, 0x73, 0x5f, 0x73, 0x77, 0x65
        /*0022*/ 	.byte	0x65, 0x70, 0x5f, 0x73, 0x72, 0x63, 0x2f, 0x69, 0x6e, 0x63, 0x6c, 0x75, 0x64, 0x65, 0x2f, 0x63
        /*0032*/ 	.byte	0x75, 0x74, 0x6c, 0x61, 0x73, 0x73, 0x2f, 0x67, 0x65, 0x6d, 0x6d, 0x2f, 0x63, 0x6f, 0x6c, 0x6c
        /*0042*/ 	.byte	0x65, 0x63, 0x74, 0x69, 0x76, 0x65, 0x2f, 0x73, 0x6d, 0x39, 0x30, 0x5f, 0x6d, 0x6d, 0x61, 0x5f
        /*0052*/ 	.byte	0x74, 0x6d, 0x61, 0x5f, 0x67, 0x6d, 0x6d, 0x61, 0x5f, 0x73, 0x73, 0x5f, 0x77, 0x61, 0x72, 0x70
        /*0062*/ 	.byte	0x73, 0x70, 0x65, 0x63, 0x69, 0x61, 0x6c, 0x69, 0x7a, 0x65, 0x64, 0x2e, 0x68, 0x70, 0x70, 0x00
	.type		__unnamed_1,@object
	.size		__unnamed_1,(.L_0 - __unnamed_1)
__unnamed_1:
        /*0072*/ 	.byte	0x76, 0x6f, 0x69, 0x64, 0x20, 0x63, 0x75, 0x74, 0x6c, 0x61, 0x73, 0x73, 0x3a, 0x3a, 0x67, 0x65
        /* <DEDUP_REMOVED lines=177> */
        /*0b92*/ 	.byte	0x00
.L_0:


//--------------------- .nv.shared._ZN7cutlass13device_kernelINS_4gemm6kernel13GemmUniversalIN4cute5tupleIJiiiiEEENS1_10collective13CollectiveMmaINS1_34MainloopSm90TmaGmmaWarpSpecializedILi4ENS5_IJNS4_1CILi1EEESB_SB_EEENS1_35KernelTmaWarpSpecializedCooperativeEEENS5_IJNSA_ILi128EEENSA_ILi256EEESF_EEENS_10tfloat32_tENS5_IJlSB_lEEESI_SJ_NS4_8TiledMMAINS4_8MMA_AtomIJNS4_4SM904GMMA30MMA_64x256x8_F32TF32TF32_SS_TNILNSN_7ScaleInE1ELSP_1EEEEEENS4_6LayoutINS5_IJNSA_ILi2EEESB_SB_EEENS5_IJSB_NSA_ILi0EEESV_EEEEENS5_IJNS4_10UnderscoreESY_SY_EEEEENS4_13SM90_TMA_LOADENS4_14ComposedLayoutINS4_7SwizzleILi3ELi4ELi3EEENS4_18smem_ptr_flag_bitsILi32EEENSS_INS5_IJNSA_ILi8EEENSA_ILi32EEEEEENS5_IJS18_SB_EEEEEEEvNS4_8identityES11_S1C_vS1D_EENS_8epilogue10collective6detail29Sm90TmaWarpSpecializedAdapterINS1G_15DefaultEpilogueISI_SJ_SJ_NS1F_6thread17LinearCombinationISI_Li1EffLNS1K_9ScaleType4KindE0ELNS_15FloatRoundStyleE2ESI_EENS1_15EpilogueDefaultEEEEEvvEEEEvNT_6ParamsE --------------------------
	.section	.nv.shared._ZN7cutlass13device_kernelINS_4gemm6kernel13GemmUniversalIN4cute5tupleIJiiiiEEENS1_10collective13CollectiveMmaINS1_34MainloopSm90TmaGmmaWarpSpecializedILi4ENS5_IJNS4_1CILi1EEESB_SB_EEENS1_35KernelTmaWarpSpecializedCooperativeEEENS5_IJNSA_ILi128EEENSA_ILi256EEESF_EEENS_10tfloat32_tENS5_IJlSB_lEEESI_SJ_NS4_8TiledMMAINS4_8MMA_AtomIJNS4_4SM904GMMA30MMA_64x256x8_F32TF32TF32_SS_TNILNSN_7ScaleInE1ELSP_1EEEEEENS4_6LayoutINS5_IJNSA_ILi2EEESB_SB_EEENS5_IJSB_NSA_ILi0EEESV_EEEEENS5_IJNS4_10UnderscoreESY_SY_EEEEENS4_13SM90_TMA_LOADENS4_14ComposedLayoutINS4_7SwizzleILi3ELi4ELi3EEENS4_18smem_ptr_flag_bitsILi32EEENSS_INS5_IJNSA_ILi8EEENSA_ILi32EEEEEENS5_IJS18_SB_EEEEEEEvNS4_8identityES11_S1C_vS1D_EENS_8epilogue10collective6detail29Sm90TmaWarpSpecializedAdapterINS1G_15DefaultEpilogueISI_SJ_SJ_NS1F_6thread17LinearCombinationISI_Li1EffLNS1K_9ScaleType4KindE0ELNS_15FloatRoundStyleE2ESI_EENS1_15EpilogueDefaultEEEEEvvEEEEvNT_6ParamsE,"aw",@nobits
	.sectionflags	@""
	.align	16
	.zero		1024


//--------------------- .nv.shared.reserved.0     --------------------------
	.section	.nv.shared.reserved.0,"aw",@nobits
	.weak		__nv_reservedSMEM_offset_0_alias
	.size		__nv_reservedSMEM_offset_0_alias, 0, 0
	.other		__nv_reservedSMEM_offset_0_alias,@"STO_CUDA_RESERVED_SHARED STV_DEFAULT"
__nv_reservedSMEM_offset_0_alias:
	.zero		0


//--------------------- .nv.global                --------------------------
	.section	.nv.global,"aw",@nobits
.nv.global:
	.type		_ZN40_INTERNAL_2119c782_4_k_cu_cf1b8083_201684cute1_E,@object
	.size		_ZN40_INTERNAL_2119c782_4_k_cu_cf1b8083_201684cute1_E,(_ZN40_INTERNAL_2119c782_4_k_cu_cf1b8083_201684cuda3std3__45__cpo6cbeginE - _ZN40_INTERNAL_2119c782_4_k_cu_cf1b8083_201684cute1_E)
_ZN40_INTERNAL_2119c782_4_k_cu_cf1b8083_201684cute1_E:
	.zero		1
	.type		_ZN40_INTERNAL_2119c782_4_k_cu_cf1b8083_201684cuda3std3__45__cpo6cbeginE,@object
	.size		_ZN40_INTERNAL_2119c782_4_k_cu_cf1b8083_201684cuda3std3__45__cpo6cbeginE,(_ZN40_INTERNAL_2119c782_4_k_cu_cf1b8083_201684cuda3std3__48in_placeE - _ZN40_INTERNAL_2119c782_4_k_cu_cf1b8083_201684cuda3std3__45__cpo6cbeginE)
_ZN40_INTERNAL_2119c782_4_k_cu_cf1b8083_201684cuda3std3__45__cpo6cbeginE:
	.zero		1
	.type		_ZN40_INTERNAL_2119c782_4_k_cu_cf1b8083_201684cuda3std3__48in_placeE,@object
	.size		_ZN40_INTERNAL_2119c782_4_k_cu_cf1b8083_201684cuda3std3__48in_placeE,(_ZN40_INTERNAL_2119c782_4_k_cu_cf1b8083_201684cuda3std6ranges3__45__cpo9iter_moveE - _ZN40_INTERNAL_2119c782_4_k_cu_cf1b8083_201684cuda3std3__48in_placeE)
_ZN40_INTERNAL_2119c782_4_k_cu_cf1b8083_201684cuda3std3__48in_placeE:
	.zero		1
	.type		_ZN40_INTERNAL_2119c782_4_k_cu_cf1b8083_201684cuda3std6ranges3__45__cpo9iter_moveE,@object
	.size		_ZN40_INTERNAL_2119c782_4_k_cu_cf1b8083_201684cuda3std6ranges3__45__cpo9iter_moveE,(_ZN40_INTERNAL_2119c782_4_k_cu_cf1b8083_201684cuda3std3__45__cpo5beginE - _ZN40_INTERNAL_2119c782_4_k_cu_cf1b8083_201684cuda3std6ranges3__45__cpo9iter_moveE)
_ZN40_INTERNAL_2119c782_4_k_cu_cf1b8083_201684cuda3std6ranges3__45__cpo9iter_moveE:
	.zero		1
	.type		_ZN40_INTERNAL_2119c782_4_k_cu_cf1b8083_201684cuda3std3__45__cpo5beginE,@object
	.size		_ZN40_INTERNAL_2119c782_4_k_cu_cf1b8083_201684cuda3std3__45__cpo5beginE,(_ZN40_INTERNAL_2119c782_4_k_cu_cf1b8083_201684cuda3std3__442_GLOBAL__N__2119c782_4_k_cu_cf1b8083_201686ignoreE - _ZN40_INTERNAL_2119c782_4_k_cu_cf1b8083_201684cuda3std3__45__cpo5beginE)
_ZN40_INTERNAL_2119c782_4_k_cu_cf1b8083_201684cuda3std3__45__cpo5beginE:
	.zero		1
	.type		_ZN40_INTERNAL_2119c782_4_k_cu_cf1b8083_201684cuda3std3__442_GLOBAL__N__2119c782_4_k_cu_cf1b8083_201686ignoreE,@object
	.size		_ZN40_INTERNAL_2119c782_4_k_cu_cf1b8083_201684cuda3std3__442_GLOBAL__N__2119c782_4_k_cu_cf1b8083_201686ignoreE,(_ZN40_INTERNAL_2119c782_4_k_cu_cf1b8083_201684cute7productE - _ZN40_INTERNAL_2119c782_4_k_cu_cf1b8083_201684cuda3std3__442_GLOBAL__N__2119c782_4_k_cu_cf1b8083_201686ignoreE)
_ZN40_INTERNAL_2119c782_4_k_cu_cf1b8083_201684cuda3std3__442_GLOBAL__N__2119c782_4_k_cu_cf1b8083_201686ignoreE:
	.zero		1
	.type		_ZN40_INTERNAL_2119c782_4_k_cu_cf1b8083_201684cute7productE,@object
	.size		_ZN40_INTERNAL_2119c782_4_k_cu_cf1b8083_201684cute7productE,(_ZN40_INTERNAL_2119c782_4_k_cu_cf1b8083_201684cuda3std3__45__cpo3endE - _ZN40_INTERNAL_2119c782_4_k_cu_cf1b8083_201684cute7productE)
_ZN40_INTERNAL_2119c782_4_k_cu_cf1b8083_201684cute7productE:
	.zero		1
	.type		_ZN40_INTERNAL_2119c782_4_k_cu_cf1b8083_201684cuda3std3__45__cpo3endE,@object
	.size		_ZN40_INTERNAL_2119c782_4_k_cu_cf1b8083_201684cuda3std3__45__cpo3endE,(_ZN40_INTERNAL_2119c782_4_k_cu_cf1b8083_201684cuda3std3__419piecewise_constructE - _ZN40_INTERNAL_2119c782_4_k_cu_cf1b8083_201684cuda3std3__45__cpo3endE)
_ZN40_INTERNAL_2119c782_4_k_cu_cf1b8083_201684cuda3std3__45__cpo3endE:
	.zero		1
	.type		_ZN40_INTERNAL_2119c782_4_k_cu_cf1b8083_201684cuda3std3__419piecewise_constructE,@object
	.size		_ZN40_INTERNAL_2119c782_4_k_cu_cf1b8083_201684cuda3std3__419piecewise_constructE,(_ZN40_INTERNAL_2119c782_4_k_cu_cf1b8083_201684cuda3std3__45__cpo4cendE - _ZN40_INTERNAL_2119c782_4_k_cu_cf1b8083_201684cuda3std3__419piecewise_constructE)
_ZN40_INTERNAL_2119c782_4_k_cu_cf1b8083_201684cuda3std3__419piecewise_constructE:
	.zero		1
	.type		_ZN40_INTERNAL_2119c782_4_k_cu_cf1b8083_201684cuda3std3__45__cpo4cendE,@object
	.size		_ZN40_INTERNAL_2119c782_4_k_cu_cf1b8083_201684cuda3std3__45__cpo4cendE,(_ZN40_INTERNAL_2119c782_4_k_cu_cf1b8083_201684cuda3std6ranges3__45__cpo4swapE - _ZN40_INTERNAL_2119c782_4_k_cu_cf1b8083_201684cuda3std3__45__cpo4cendE)
_ZN40_INTERNAL_2119c782_4_k_cu_cf1b8083_201684cuda3std3__45__cpo4cendE:
	.zero		1
	.type		_ZN40_INTERNAL_2119c782_4_k_cu_cf1b8083_201684cuda3std6ranges3__45__cpo4swapE,@object
	.size		_ZN40_INTERNAL_2119c782_4_k_cu_cf1b8083_201684cuda3std6ranges3__45__cpo4swapE,(.L_8 - _ZN40_INTERNAL_2119c782_4_k_cu_cf1b8083_201684cuda3std6ranges3__45__cpo4swapE)
_ZN40_INTERNAL_2119c782_4_k_cu_cf1b8083_201684cuda3std6ranges3__45__cpo4swapE:
	.zero		1
.L_8:


//--------------------- .nv.constant0._ZN7cutlass13device_kernelINS_4gemm6kernel13GemmUniversalIN4cute5tupleIJiiiiEEENS1_10collective13CollectiveMmaINS1_34MainloopSm90TmaGmmaWarpSpecializedILi4ENS5_IJNS4_1CILi1EEESB_SB_EEENS1_35KernelTmaWarpSpecializedCooperativeEEENS5_IJNSA_ILi128EEENSA_ILi256EEESF_EEENS_10tfloat32_tENS5_IJlSB_lEEESI_SJ_NS4_8TiledMMAINS4_8MMA_AtomIJNS4_4SM904GMMA30MMA_64x256x8_F32TF32TF32_SS_TNILNSN_7ScaleInE1ELSP_1EEEEEENS4_6LayoutINS5_IJNSA_ILi2EEESB_SB_EEENS5_IJSB_NSA_ILi0EEESV_EEEEENS5_IJNS4_10UnderscoreESY_SY_EEEEENS4_13SM90_TMA_LOADENS4_14ComposedLayoutINS4_7SwizzleILi3ELi4ELi3EEENS4_18smem_ptr_flag_bitsILi32EEENSS_INS5_IJNSA_ILi8EEENSA_ILi32EEEEEENS5_IJS18_SB_EEEEEEEvNS4_8identityES11_S1C_vS1D_EENS_8epilogue10collective6detail29Sm90TmaWarpSpecializedAdapterINS1G_15DefaultEpilogueISI_SJ_SJ_NS1F_6thread17LinearCombinationISI_Li1EffLNS1K_9ScaleType4KindE0ELNS_15FloatRoundStyleE2ESI_EENS1_15EpilogueDefaultEEEEEvvEEEEvNT_6ParamsE --------------------------
	.section	.nv.constant0._ZN7cutlass13device_kernelINS_4gemm6kernel13GemmUniversalIN4cute5tupleIJiiiiEEENS1_10collective13CollectiveMmaINS1_34MainloopSm90TmaGmmaWarpSpecializedILi4ENS5_IJNS4_1CILi1EEESB_SB_EEENS1_35KernelTmaWarpSpecializedCooperativeEEENS5_IJNSA_ILi128EEENSA_ILi256EEESF_EEENS_10tfloat32_tENS5_IJlSB_lEEESI_SJ_NS4_8TiledMMAINS4_8MMA_AtomIJNS4_4SM904GMMA30MMA_64x256x8_F32TF32TF32_SS_TNILNSN_7ScaleInE1ELSP_1EEEEEENS4_6LayoutINS5_IJNSA_ILi2EEESB_SB_EEENS5_IJSB_NSA_ILi0EEESV_EEEEENS5_IJNS4_10UnderscoreESY_SY_EEEEENS4_13SM90_TMA_LOADENS4_14ComposedLayoutINS4_7SwizzleILi3ELi4ELi3EEENS4_18smem_ptr_flag_bitsILi32EEENSS_INS5_IJNSA_ILi8EEENSA_ILi32EEEEEENS5_IJS18_SB_EEEEEEEvNS4_8identityES11_S1C_vS1D_EENS_8epilogue10collective6detail29Sm90TmaWarpSpecializedAdapterINS1G_15DefaultEpilogueISI_SJ_SJ_NS1F_6thread17LinearCombinationISI_Li1EffLNS1K_9ScaleType4KindE0ELNS_15FloatRoundStyleE2ESI_EENS1_15EpilogueDefaultEEEEEvvEEEEvNT_6ParamsE,"a",@progbits
	.sectionflags	@""
	.align	4
.nv.constant0._ZN7cutlass13device_kernelINS_4gemm6kernel13GemmUniversalIN4cute5tupleIJiiiiEEENS1_10collective13CollectiveMmaINS1_34MainloopSm90TmaGmmaWarpSpecializedILi4ENS5_IJNS4_1CILi1EEESB_SB_EEENS1_35KernelTmaWarpSpecializedCooperativeEEENS5_IJNSA_ILi128EEENSA_ILi256EEESF_EEENS_10tfloat32_tENS5_IJlSB_lEEESI_SJ_NS4_8TiledMMAINS4_8MMA_AtomIJNS4_4SM904GMMA30MMA_64x256x8_F32TF32TF32_SS_TNILNSN_7ScaleInE1ELSP_1EEEEEENS4_6LayoutINS5_IJNSA_ILi2EEESB_SB_EEENS5_IJSB_NSA_ILi0EEESV_EEEEENS5_IJNS4_10UnderscoreESY_SY_EEEEENS4_13SM90_TMA_LOADENS4_14ComposedLayoutINS4_7SwizzleILi3ELi4ELi3EEENS4_18smem_ptr_flag_bitsILi32EEENSS_INS5_IJNSA_ILi8EEENSA_ILi32EEEEEENS5_IJS18_SB_EEEEEEEvNS4_8identityES11_S1C_vS1D_EENS_8epilogue10collective6detail29Sm90TmaWarpSpecializedAdapterINS1G_15DefaultEpilogueISI_SJ_SJ_NS1F_6thread17LinearCombinationISI_Li1EffLNS1K_9ScaleType4KindE0ELNS_15FloatRoundStyleE2ESI_EENS1_15EpilogueDefaultEEEEEvvEEEEvNT_6ParamsE:
	.zero		1664


//--------------------- SYMBOLS --------------------------

	.type		.nv.reservedSmem.offset0,@object
	.size		.nv.reservedSmem.offset0,0x4
	.type		__assertfail,@function
